//
// Generated by NVIDIA NVVM Compiler
//
// Compiler Build ID: CL-36424714
// Cuda compilation tools, release 13.0, V13.0.88
// Based on NVVM 20.0.0
//

.version 9.0
.target sm_100
.address_size 64

	// .globl	cuda_update_image

.visible .entry cuda_update_image(
	.param .u16 cuda_update_image_param_0,
	.param .u16 cuda_update_image_param_1,
	.param .f32 cuda_update_image_param_2,
	.param .f32 cuda_update_image_param_3,
	.param .u64 .ptr .align 1 cuda_update_image_param_4,
	.param .u64 .ptr .align 1 cuda_update_image_param_5,
	.param .u64 .ptr .align 1 cuda_update_image_param_6,
	.param .u64 .ptr .align 1 cuda_update_image_param_7,
	.param .u64 .ptr .align 1 cuda_update_image_param_8,
	.param .f32 cuda_update_image_param_9,
	.param .u64 .ptr .align 1 cuda_update_image_param_10,
	.param .u32 cuda_update_image_param_11,
	.param .u32 cuda_update_image_param_12,
	.param .u32 cuda_update_image_param_13,
	.param .u32 cuda_update_image_param_14,
	.param .u32 cuda_update_image_param_15,
	.param .u32 cuda_update_image_param_16,
	.param .u32 cuda_update_image_param_17
)
{
	.reg .pred 	%p<50>;
	.reg .b16 	%rs<79>;
	.reg .b32 	%r<83>;
	.reg .b32 	%f<86>;
	.reg .b64 	%rd<36>;

	ld.param.u16 	%rs29, [cuda_update_image_param_0];
	ld.param.u16 	%r3, [cuda_update_image_param_1];
	ld.param.f32 	%f22, [cuda_update_image_param_2];
	ld.param.f32 	%f23, [cuda_update_image_param_3];
	ld.param.u64 	%rd5, [cuda_update_image_param_5];
	ld.param.u64 	%rd7, [cuda_update_image_param_6];
	ld.param.u64 	%rd8, [cuda_update_image_param_7];
	ld.param.u64 	%rd6, [cuda_update_image_param_8];
	ld.param.f32 	%f24, [cuda_update_image_param_9];
	ld.param.u64 	%rd9, [cuda_update_image_param_10];
	ld.param.u32 	%r6, [cuda_update_image_param_11];
	ld.param.u32 	%r7, [cuda_update_image_param_12];
	ld.param.u32 	%r8, [cuda_update_image_param_13];
	ld.param.u32 	%r9, [cuda_update_image_param_14];
	ld.param.u32 	%r10, [cuda_update_image_param_15];
	ld.param.u32 	%r11, [cuda_update_image_param_16];
	ld.param.u32 	%r12, [cuda_update_image_param_17];
	cvta.to.global.u64 	%rd1, %rd8;
	cvta.to.global.u64 	%rd2, %rd7;
	cvta.to.global.u64 	%rd3, %rd9;
	mov.u32 	%r13, %ctaid.x;
	mov.u32 	%r14, %ntid.x;
	mov.u32 	%r15, %tid.x;
	mad.lo.s32 	%r1, %r13, %r14, %r15;
	mov.u32 	%r16, %ctaid.y;
	mov.u32 	%r17, %ntid.y;
	mov.u32 	%r18, %tid.y;
	mad.lo.s32 	%r19, %r16, %r17, %r18;
	setp.le.s32 	%p1, %r3, %r1;
	setp.eq.s32 	%p2, %r19, 0;
	or.pred  	%p3, %p1, %p2;
	@%p3 bra 	$L__BB0_41;
	mad.lo.s32 	%r4, %r1, %r3, %r19;
	setp.eq.s32 	%p4, %r6, 2;
	@%p4 bra 	$L__BB0_15;
	setp.ne.s32 	%p5, %r6, 1;
	@%p5 bra 	$L__BB0_27;
	setp.eq.s32 	%p20, %r12, 0;
	@%p20 bra 	$L__BB0_9;
	ld.global.u8 	%rs46, [%rd3+2];
	setp.eq.s16 	%p21, %rs46, 0;
	mov.f32 	%f85, 0f00000000;
	mov.b16 	%rs78, 0;
	mov.u16 	%rs76, %rs78;
	mov.u16 	%rs77, %rs78;
	@%p21 bra 	$L__BB0_40;
	cvt.rn.f32.s32 	%f51, %r1;
	mul.f32 	%f52, %f23, %f51;
	cvt.rzi.s32.f32 	%r47, %f52;
	add.s32 	%r48, %r9, %r47;
	add.s32 	%r49, %r10, 2;
	rem.s32 	%r50, %r48, %r49;
	sub.s32 	%r51, %r3, %r7;
	cvt.rn.f32.s32 	%f53, %r51;
	mul.f32 	%f54, %f22, %f53;
	cvt.rzi.s32.f32 	%r52, %f54;
	cvt.rn.f32.u32 	%f55, %r19;
	mul.f32 	%f56, %f22, %f55;
	cvt.rzi.s32.f32 	%r53, %f56;
	cvt.u32.u16 	%r54, %rs29;
	mad.lo.s32 	%r55, %r53, %r54, %r52;
	mad.lo.s32 	%r56, %r50, %r8, %r55;
	mul.wide.s32 	%rd14, %r56, 4;
	add.s64 	%rd15, %rd2, %rd14;
	ld.global.f32 	%f85, [%rd15];
	div.rn.f32 	%f57, %f85, %f24;
	setp.gt.f32 	%p22, %f57, 0f3F800000;
	selp.f32 	%f58, 0f3F800000, %f57, %p22;
	mul.f32 	%f2, %f58, 0f437F0000;
	cvt.rzi.u32.f32 	%r57, %f2;
	cvt.u16.u32 	%rs76, %r57;
	setp.eq.s32 	%p23, %r11, 0;
	@%p23 bra 	$L__BB0_40;
	and.b16  	%rs49, %rs76, 255;
	cvt.rn.f32.u16 	%f59, %rs49;
	sub.f32 	%f3, %f2, %f59;
	setp.leu.f32 	%p24, %f3, 0f00000000;
	mov.u16 	%rs77, %rs78;
	@%p24 bra 	$L__BB0_40;
	mul.f32 	%f60, %f3, 0f437F0000;
	cvt.rzi.u32.f32 	%r58, %f60;
	cvt.u16.u32 	%rs77, %r58;
	and.b16  	%rs51, %rs77, 255;
	cvt.rn.f32.u16 	%f61, %rs51;
	sub.f32 	%f4, %f60, %f61;
	setp.leu.f32 	%p25, %f4, 0f00000000;
	@%p25 bra 	$L__BB0_40;
	mul.f32 	%f62, %f4, 0f437F0000;
	cvt.rzi.u32.f32 	%r59, %f62;
	cvt.u16.u32 	%rs78, %r59;
	bra.uni 	$L__BB0_40;
$L__BB0_9:
	setp.lt.s32 	%p26, %r1, %r7;
	add.s32 	%r60, %r10, %r7;
	setp.ge.s32 	%p27, %r1, %r60;
	mov.f32 	%f85, 0f00000000;
	mov.b16 	%rs78, 0;
	or.pred  	%p28, %p26, %p27;
	mov.u16 	%rs76, %rs78;
	mov.u16 	%rs77, %rs78;
	@%p28 bra 	$L__BB0_40;
	ld.global.u8 	%rs54, [%rd3+2];
	setp.eq.s16 	%p29, %rs54, 0;
	@%p29 bra 	$L__BB0_40;
	sub.s32 	%r61, %r1, %r7;
	add.s32 	%r62, %r61, %r9;
	add.s32 	%r63, %r10, 2;
	rem.s32 	%r64, %r62, %r63;
	sub.s32 	%r65, %r3, %r7;
	cvt.rn.f32.s32 	%f65, %r65;
	mul.f32 	%f66, %f22, %f65;
	cvt.rzi.s32.f32 	%r66, %f66;
	cvt.rn.f32.u32 	%f67, %r19;
	mul.f32 	%f68, %f22, %f67;
	cvt.rzi.s32.f32 	%r67, %f68;
	cvt.u32.u16 	%r68, %rs29;
	mad.lo.s32 	%r69, %r67, %r68, %r66;
	mad.lo.s32 	%r70, %r64, %r8, %r69;
	mul.wide.s32 	%rd16, %r70, 4;
	add.s64 	%rd17, %rd2, %rd16;
	ld.global.f32 	%f85, [%rd17];
	div.rn.f32 	%f69, %f85, %f24;
	setp.gt.f32 	%p30, %f69, 0f3F800000;
	selp.f32 	%f70, 0f3F800000, %f69, %p30;
	mul.f32 	%f6, %f70, 0f437F0000;
	cvt.rzi.u32.f32 	%r71, %f6;
	cvt.u16.u32 	%rs76, %r71;
	setp.eq.s32 	%p31, %r11, 0;
	mov.u16 	%rs77, %rs78;
	@%p31 bra 	$L__BB0_40;
	and.b16  	%rs57, %rs76, 255;
	cvt.rn.f32.u16 	%f71, %rs57;
	sub.f32 	%f7, %f6, %f71;
	setp.leu.f32 	%p32, %f7, 0f00000000;
	mov.u16 	%rs77, %rs78;
	@%p32 bra 	$L__BB0_40;
	mul.f32 	%f72, %f7, 0f437F0000;
	cvt.rzi.u32.f32 	%r72, %f72;
	cvt.u16.u32 	%rs77, %r72;
	and.b16  	%rs59, %rs77, 255;
	cvt.rn.f32.u16 	%f73, %rs59;
	sub.f32 	%f8, %f72, %f73;
	setp.leu.f32 	%p33, %f8, 0f00000000;
	@%p33 bra 	$L__BB0_40;
	mul.f32 	%f74, %f8, 0f437F0000;
	cvt.rzi.u32.f32 	%r73, %f74;
	cvt.u16.u32 	%rs78, %r73;
	bra.uni 	$L__BB0_40;
$L__BB0_15:
	setp.eq.s32 	%p6, %r12, 0;
	@%p6 bra 	$L__BB0_21;
	ld.global.u8 	%rs31, [%rd3+2];
	setp.eq.s16 	%p7, %rs31, 0;
	mov.f32 	%f85, 0f00000000;
	mov.b16 	%rs78, 0;
	mov.u16 	%rs76, %rs78;
	mov.u16 	%rs77, %rs78;
	@%p7 bra 	$L__BB0_40;
	sub.s32 	%r20, %r3, %r1;
	cvt.rn.f32.s32 	%f26, %r20;
	mul.f32 	%f27, %f22, %f26;
	cvt.rzi.s32.f32 	%r21, %f27;
	cvt.rn.f32.s32 	%f28, %r7;
	mul.f32 	%f29, %f22, %f28;
	cvt.rzi.s32.f32 	%r22, %f29;
	cvt.u32.u16 	%r23, %rs29;
	mad.lo.s32 	%r24, %r22, %r23, %r21;
	cvt.rn.f32.u32 	%f30, %r19;
	mul.f32 	%f31, %f23, %f30;
	cvt.rzi.s32.f32 	%r25, %f31;
	add.s32 	%r26, %r9, %r25;
	add.s32 	%r27, %r10, 2;
	rem.s32 	%r28, %r26, %r27;
	mad.lo.s32 	%r29, %r28, %r8, %r24;
	mul.wide.s32 	%rd10, %r29, 4;
	add.s64 	%rd11, %rd2, %rd10;
	ld.global.f32 	%f85, [%rd11];
	div.rn.f32 	%f32, %f85, %f24;
	setp.gt.f32 	%p8, %f32, 0f3F800000;
	selp.f32 	%f33, 0f3F800000, %f32, %p8;
	mul.f32 	%f10, %f33, 0f437F0000;
	cvt.rzi.u32.f32 	%r30, %f10;
	cvt.u16.u32 	%rs76, %r30;
	setp.eq.s32 	%p9, %r11, 0;
	@%p9 bra 	$L__BB0_40;
	and.b16  	%rs34, %rs76, 255;
	cvt.rn.f32.u16 	%f34, %rs34;
	sub.f32 	%f11, %f10, %f34;
	setp.leu.f32 	%p10, %f11, 0f00000000;
	mov.u16 	%rs77, %rs78;
	@%p10 bra 	$L__BB0_40;
	mul.f32 	%f35, %f11, 0f437F0000;
	cvt.rzi.u32.f32 	%r31, %f35;
	cvt.u16.u32 	%rs77, %r31;
	and.b16  	%rs36, %rs77, 255;
	cvt.rn.f32.u16 	%f36, %rs36;
	sub.f32 	%f12, %f35, %f36;
	setp.leu.f32 	%p11, %f12, 0f00000000;
	@%p11 bra 	$L__BB0_40;
	mul.f32 	%f37, %f12, 0f437F0000;
	cvt.rzi.u32.f32 	%r32, %f37;
	cvt.u16.u32 	%rs78, %r32;
	bra.uni 	$L__BB0_40;
$L__BB0_21:
	setp.lt.s32 	%p12, %r19, %r7;
	add.s32 	%r33, %r10, %r7;
	setp.ge.s32 	%p13, %r19, %r33;
	mov.f32 	%f85, 0f00000000;
	mov.b16 	%rs78, 0;
	or.pred  	%p14, %p12, %p13;
	mov.u16 	%rs76, %rs78;
	mov.u16 	%rs77, %rs78;
	@%p14 bra 	$L__BB0_40;
	ld.global.u8 	%rs39, [%rd3+2];
	setp.eq.s16 	%p15, %rs39, 0;
	@%p15 bra 	$L__BB0_40;
	sub.s32 	%r34, %r3, %r1;
	cvt.rn.f32.s32 	%f40, %r34;
	mul.f32 	%f41, %f22, %f40;
	cvt.rzi.s32.f32 	%r35, %f41;
	cvt.rn.f32.s32 	%f42, %r7;
	mul.f32 	%f43, %f22, %f42;
	cvt.rzi.s32.f32 	%r36, %f43;
	cvt.u32.u16 	%r37, %rs29;
	mad.lo.s32 	%r38, %r36, %r37, %r35;
	sub.s32 	%r39, %r19, %r7;
	add.s32 	%r40, %r39, %r9;
	add.s32 	%r41, %r10, 2;
	rem.s32 	%r42, %r40, %r41;
	mad.lo.s32 	%r43, %r42, %r8, %r38;
	mul.wide.s32 	%rd12, %r43, 4;
	add.s64 	%rd13, %rd2, %rd12;
	ld.global.f32 	%f85, [%rd13];
	div.rn.f32 	%f44, %f85, %f24;
	setp.gt.f32 	%p16, %f44, 0f3F800000;
	selp.f32 	%f45, 0f3F800000, %f44, %p16;
	mul.f32 	%f14, %f45, 0f437F0000;
	cvt.rzi.u32.f32 	%r44, %f14;
	cvt.u16.u32 	%rs76, %r44;
	setp.eq.s32 	%p17, %r11, 0;
	mov.u16 	%rs77, %rs78;
	@%p17 bra 	$L__BB0_40;
	and.b16  	%rs42, %rs76, 255;
	cvt.rn.f32.u16 	%f46, %rs42;
	sub.f32 	%f15, %f14, %f46;
	setp.leu.f32 	%p18, %f15, 0f00000000;
	mov.u16 	%rs77, %rs78;
	@%p18 bra 	$L__BB0_40;
	mul.f32 	%f47, %f15, 0f437F0000;
	cvt.rzi.u32.f32 	%r45, %f47;
	cvt.u16.u32 	%rs77, %r45;
	and.b16  	%rs44, %rs77, 255;
	cvt.rn.f32.u16 	%f48, %rs44;
	sub.f32 	%f16, %f47, %f48;
	setp.leu.f32 	%p19, %f16, 0f00000000;
	@%p19 bra 	$L__BB0_40;
	mul.f32 	%f49, %f16, 0f437F0000;
	cvt.rzi.u32.f32 	%r46, %f49;
	cvt.u16.u32 	%rs78, %r46;
	bra.uni 	$L__BB0_40;
$L__BB0_27:
	sub.s32 	%r74, %r3, %r1;
	cvt.rn.f32.s32 	%f75, %r74;
	mul.f32 	%f76, %f22, %f75;
	cvt.rzi.s32.f32 	%r75, %f76;
	cvt.rn.f32.u32 	%f77, %r19;
	mul.f32 	%f78, %f22, %f77;
	cvt.rzi.s32.f32 	%r76, %f78;
	cvt.u32.u16 	%r77, %rs29;
	mad.lo.s32 	%r5, %r76, %r77, %r75;
	mad.lo.s32 	%r78, %r8, %r7, %r5;
	mul.wide.s32 	%rd18, %r78, 4;
	add.s64 	%rd19, %rd2, %rd18;
	ld.global.f32 	%f85, [%rd19];
	div.rn.f32 	%f79, %f85, %f24;
	setp.gt.f32 	%p34, %f79, 0f3F800000;
	selp.f32 	%f80, 0f3F800000, %f79, %p34;
	mul.f32 	%f18, %f80, 0f437F0000;
	cvt.rzi.u32.f32 	%r79, %f18;
	cvt.u16.u32 	%rs13, %r79;
	cvt.s64.s32 	%rd20, %r4;
	cvta.to.global.u64 	%rd21, %rd6;
	add.s64 	%rd22, %rd21, %rd20;
	ld.global.u8 	%rs62, [%rd22];
	setp.ne.s16 	%p35, %rs62, 0;
	mov.b16 	%rs77, 127;
	mov.b16 	%rs76, 0;
	mov.u16 	%rs78, %rs77;
	@%p35 bra 	$L__BB0_40;
	ld.global.u8 	%rs14, [%rd3];
	setp.eq.s16 	%p36, %rs14, 0;
	@%p36 bra 	$L__BB0_32;
	ld.global.u8 	%rs73, [%rd3+1];
	setp.eq.s16 	%p37, %rs73, 0;
	@%p37 bra 	$L__BB0_31;
	cvt.s64.s32 	%rd23, %r5;
	add.s64 	%rd24, %rd1, %rd23;
	ld.global.u8 	%rs63, [%rd24];
	setp.eq.s16 	%p38, %rs63, 1;
	selp.b16 	%rs77, 100, 0, %p38;
	setp.eq.s16 	%p39, %rs63, 2;
	selp.s16 	%rs78, -1, 0, %p39;
	bra.uni 	$L__BB0_34;
$L__BB0_31:
	cvt.s64.s32 	%rd25, %r5;
	add.s64 	%rd26, %rd1, %rd25;
	ld.global.u8 	%rs65, [%rd26];
	setp.eq.s16 	%p40, %rs65, 1;
	selp.b16 	%rs77, 100, 0, %p40;
	mov.b16 	%rs73, 0;
	mov.u16 	%rs78, %rs73;
	bra.uni 	$L__BB0_34;
$L__BB0_32:
	ld.global.u8 	%rs19, [%rd3+1];
	setp.eq.s16 	%p41, %rs19, 0;
	mov.b16 	%rs77, 0;
	mov.u16 	%rs73, %rs77;
	mov.u16 	%rs78, %rs77;
	@%p41 bra 	$L__BB0_34;
	cvt.s64.s32 	%rd27, %r5;
	add.s64 	%rd28, %rd1, %rd27;
	ld.global.u8 	%rs68, [%rd28];
	setp.eq.s16 	%p42, %rs68, 2;
	selp.s16 	%rs78, -1, 0, %p42;
	mov.u16 	%rs73, %rs19;
$L__BB0_34:
	ld.global.u8 	%rs70, [%rd3+2];
	setp.eq.s16 	%p43, %rs70, 0;
	@%p43 bra 	$L__BB0_40;
	setp.ne.s16 	%p44, %rs14, 0;
	mov.u16 	%rs76, %rs13;
	@%p44 bra 	$L__BB0_40;
	setp.ne.s16 	%p45, %rs73, 0;
	setp.eq.s32 	%p46, %r11, 0;
	or.pred  	%p47, %p46, %p45;
	mov.u16 	%rs76, %rs13;
	@%p47 bra 	$L__BB0_40;
	and.b16  	%rs71, %rs13, 255;
	cvt.rn.f32.u16 	%f81, %rs71;
	sub.f32 	%f19, %f18, %f81;
	setp.leu.f32 	%p48, %f19, 0f00000000;
	mov.u16 	%rs76, %rs13;
	@%p48 bra 	$L__BB0_40;
	mul.f32 	%f82, %f19, 0f437F0000;
	cvt.rzi.u32.f32 	%r80, %f82;
	cvt.u16.u32 	%rs77, %r80;
	and.b16  	%rs72, %rs77, 255;
	cvt.rn.f32.u16 	%f83, %rs72;
	sub.f32 	%f20, %f82, %f83;
	setp.leu.f32 	%p49, %f20, 0f00000000;
	mov.u16 	%rs76, %rs13;
	@%p49 bra 	$L__BB0_40;
	mul.f32 	%f84, %f20, 0f437F0000;
	cvt.rzi.u32.f32 	%r81, %f84;
	cvt.u16.u32 	%rs78, %r81;
	mov.u16 	%rs76, %rs13;
$L__BB0_40:
	ld.param.u64 	%rd35, [cuda_update_image_param_4];
	shl.b32 	%r82, %r4, 2;
	cvt.s64.s32 	%rd29, %r82;
	cvta.to.global.u64 	%rd30, %rd35;
	add.s64 	%rd31, %rd30, %rd29;
	st.global.u8 	[%rd31], %rs78;
	st.global.u8 	[%rd31+1], %rs77;
	st.global.u8 	[%rd31+2], %rs76;
	cvta.to.global.u64 	%rd32, %rd5;
	mul.wide.s32 	%rd33, %r4, 4;
	add.s64 	%rd34, %rd32, %rd33;
	st.global.f32 	[%rd34], %f85;
$L__BB0_41:
	ret;

}


// ===== COMPILED SASS (sm_100) =====

	.target	sm_100

	.elftype	@"ET_EXEC"


//--------------------- .note.nv.tkinfo           --------------------------
	.section	.note.nv.tkinfo,"",@"SHT_NOTE"
	.sectionflags	@"SHF_NOTE_NV_TKINFO"
	.tkinfo
        /*0018*/ 	.word	0x00000002
        /*0030*/ 	.string	""
        /*0030*/ 	.string	"ptxas"
        /*0030*/ 	.string	"Cuda compilation tools, release 13.0, V13.0.88"
        /*0030*/ 	.string	"Build cuda_13.0.r13.0/compiler.36424714_0"
        /*0030*/ 	.string	"-arch sm_100 -m 64 "



//--------------------- .note.nv.cuinfo           --------------------------
	.section	.note.nv.cuinfo,"",@"SHT_NOTE"
	.sectionflags	@"SHF_NOTE_NV_CUINFO"
        /*0018*/ 	.short	0x0002
        /*001a*/ 	.short	0x0064
        /*001c*/ 	.short	0x0082
	.zero		2


//--------------------- .nv.info                  --------------------------
	.section	.nv.info,"",@"SHT_CUDA_INFO"
	.align	4


	//----- nvinfo : EIATTR_REGCOUNT
	.align		4
        /*0000*/ 	.byte	0x04, 0x2f
        /*0002*/ 	.short	(.L_1 - .L_0)
	.align		4
.L_0:
        /*0004*/ 	.word	index@(cuda_update_image)
        /*0008*/ 	.word	0x00000013


	//----- nvinfo : EIATTR_FRAME_SIZE
	.align		4
.L_1:
        /*000c*/ 	.byte	0x04, 0x11
        /*000e*/ 	.short	(.L_3 - .L_2)
	.align		4
.L_2:
        /*0010*/ 	.word	index@($__internal_0_$__cuda_sm3x_div_rn_noftz_f32_slowpath)
        /*0014*/ 	.word	0x00000000


	//----- nvinfo : EIATTR_FRAME_SIZE
	.align		4
.L_3:
        /*0018*/ 	.byte	0x04, 0x11
        /*001a*/ 	.short	(.L_5 - .L_4)
	.align		4
.L_4:
        /*001c*/ 	.word	index@(cuda_update_image)
        /*0020*/ 	.word	0x00000000


	//----- nvinfo : EIATTR_MIN_STACK_SIZE
	.align		4
.L_5:
        /*0024*/ 	.byte	0x04, 0x12
        /*0026*/ 	.short	(.L_7 - .L_6)
	.align		4
.L_6:
        /*0028*/ 	.word	index@(cuda_update_image)
        /*002c*/ 	.word	0x00000000
.L_7:


//--------------------- .nv.compat                --------------------------
	.section	.nv.compat,"",@"SHT_CUDA_COMPAT_INFO"
	.align	4
        /*0000*/ 	.byte	0x02, 0x09, 0x00, 0x00, 0x02, 0x02, 0x01, 0x00, 0x02, 0x05, 0x05, 0x00, 0x03, 0x07, 0x01, 0x01
        /*0010*/ 	.byte	0x02, 0x03, 0x00, 0x00, 0x02, 0x06, 0x01, 0x00, 0x04, 0x0b, 0x08, 0x00, 0x01, 0x00, 0x00, 0x00
        /*0020*/ 	.byte	0x00, 0x00, 0x00, 0x00


//--------------------- .nv.info.cuda_update_image --------------------------
	.section	.nv.info.cuda_update_image,"",@"SHT_CUDA_INFO"
	.sectionflags	@""
	.align	4


	//----- nvinfo : EIATTR_CUDA_API_VERSION
	.align		4
        /*0000*/ 	.byte	0x04, 0x37
        /*0002*/ 	.short	(.L_9 - .L_8)
.L_8:
        /*0004*/ 	.word	0x00000082


	//----- nvinfo : EIATTR_KPARAM_INFO
	.align		4
.L_9:
        /*0008*/ 	.byte	0x04, 0x17
        /*000a*/ 	.short	(.L_11 - .L_10)
.L_10:
        /*000c*/ 	.word	0x00000000
        /*0010*/ 	.short	0x0011
        /*0012*/ 	.short	0x0060
        /*0014*/ 	.byte	0x00, 0xf0, 0x11, 0x00


	//----- nvinfo : EIATTR_KPARAM_INFO
	.align		4
.L_11:
        /*0018*/ 	.byte	0x04, 0x17
        /*001a*/ 	.short	(.L_13 - .L_12)
.L_12:
        /*001c*/ 	.word	0x00000000
        /*0020*/ 	.short	0x0010
        /*0022*/ 	.short	0x005c
        /*0024*/ 	.byte	0x00, 0xf0, 0x11, 0x00


	//----- nvinfo : EIATTR_KPARAM_INFO
	.align		4
.L_13:
        /*0028*/ 	.byte	0x04, 0x17
        /*002a*/ 	.short	(.L_15 - .L_14)
.L_14:
        /*002c*/ 	.word	0x00000000
        /*0030*/ 	.short	0x000f
        /*0032*/ 	.short	0x0058
        /*0034*/ 	.byte	0x00, 0xf0, 0x11, 0x00


	//----- nvinfo : EIATTR_KPARAM_INFO
	.align		4
.L_15:
        /*0038*/ 	.byte	0x04, 0x17
        /*003a*/ 	.short	(.L_17 - .L_16)
.L_16:
        /*003c*/ 	.word	0x00000000
        /*0040*/ 	.short	0x000e
        /*0042*/ 	.short	0x0054
        /*0044*/ 	.byte	0x00, 0xf0, 0x11, 0x00


	//----- nvinfo : EIATTR_KPARAM_INFO
	.align		4
.L_17:
        /*0048*/ 	.byte	0x04, 0x17
        /*004a*/ 	.short	(.L_19 - .L_18)
.L_18:
        /*004c*/ 	.word	0x00000000
        /*0050*/ 	.short	0x000d
        /*0052*/ 	.short	0x0050
        /*0054*/ 	.byte	0x00, 0xf0, 0x11, 0x00


	//----- nvinfo : EIATTR_KPARAM_INFO
	.align		4
.L_19:
        /*0058*/ 	.byte	0x04, 0x17
        /*005a*/ 	.short	(.L_21 - .L_20)
.L_20:
        /*005c*/ 	.word	0x00000000
        /*0060*/ 	.short	0x000c
        /*0062*/ 	.short	0x004c
        /*0064*/ 	.byte	0x00, 0xf0, 0x11, 0x00


	//----- nvinfo : EIATTR_KPARAM_INFO
	.align		4
.L_21:
        /*0068*/ 	.byte	0x04, 0x17
        /*006a*/ 	.short	(.L_23 - .L_22)
.L_22:
        /*006c*/ 	.word	0x00000000
        /*0070*/ 	.short	0x000b
        /*0072*/ 	.short	0x0048
        /*0074*/ 	.byte	0x00, 0xf0, 0x11, 0x00


	//----- nvinfo : EIATTR_KPARAM_INFO
	.align		4
.L_23:
        /*0078*/ 	.byte	0x04, 0x17
        /*007a*/ 	.short	(.L_25 - .L_24)
.L_24:
        /*007c*/ 	.word	0x00000000
        /*0080*/ 	.short	0x000a
        /*0082*/ 	.short	0x0040
        /*0084*/ 	.byte	0x00, 0xf5, 0x21, 0x00


	//----- nvinfo : EIATTR_KPARAM_INFO
	.align		4
.L_25:
        /*0088*/ 	.byte	0x04, 0x17
        /*008a*/ 	.short	(.L_27 - .L_26)
.L_26:
        /*008c*/ 	.word	0x00000000
        /*0090*/ 	.short	0x0009
        /*0092*/ 	.short	0x0038
        /*0094*/ 	.byte	0x00, 0xf0, 0x11, 0x00


	//----- nvinfo : EIATTR_KPARAM_INFO
	.align		4
.L_27:
        /*0098*/ 	.byte	0x04, 0x17
        /*009a*/ 	.short	(.L_29 - .L_28)
.L_28:
        /*009c*/ 	.word	0x00000000
        /*00a0*/ 	.short	0x0008
        /*00a2*/ 	.short	0x0030
        /*00a4*/ 	.byte	0x00, 0xf5, 0x21, 0x00


	//----- nvinfo : EIATTR_KPARAM_INFO
	.align		4
.L_29:
        /*00a8*/ 	.byte	0x04, 0x17
        /*00aa*/ 	.short	(.L_31 - .L_30)
.L_30:
        /*00ac*/ 	.word	0x00000000
        /*00b0*/ 	.short	0x0007
        /*00b2*/ 	.short	0x0028
        /*00b4*/ 	.byte	0x00, 0xf5, 0x21, 0x00


	//----- nvinfo : EIATTR_KPARAM_INFO
	.align		4
.L_31:
        /*00b8*/ 	.byte	0x04, 0x17
        /*00ba*/ 	.short	(.L_33 - .L_32)
.L_32:
        /*00bc*/ 	.word	0x00000000
        /*00c0*/ 	.short	0x0006
        /*00c2*/ 	.short	0x0020
        /*00c4*/ 	.byte	0x00, 0xf5, 0x21, 0x00


	//----- nvinfo : EIATTR_KPARAM_INFO
	.align		4
.L_33:
        /*00c8*/ 	.byte	0x04, 0x17
        /*00ca*/ 	.short	(.L_35 - .L_34)
.L_34:
        /*00cc*/ 	.word	0x00000000
        /*00d0*/ 	.short	0x0005
        /*00d2*/ 	.short	0x0018
        /*00d4*/ 	.byte	0x00, 0xf5, 0x21, 0x00


	//----- nvinfo : EIATTR_KPARAM_INFO
	.align		4
.L_35:
        /*00d8*/ 	.byte	0x04, 0x17
        /*00da*/ 	.short	(.L_37 - .L_36)
.L_36:
        /*00dc*/ 	.word	0x00000000
        /*00e0*/ 	.short	0x0004
        /*00e2*/ 	.short	0x0010
        /*00e4*/ 	.byte	0x00, 0xf5, 0x21, 0x00


	//----- nvinfo : EIATTR_KPARAM_INFO
	.align		4
.L_37:
        /*00e8*/ 	.byte	0x04, 0x17
        /*00ea*/ 	.short	(.L_39 - .L_38)
.L_38:
        /*00ec*/ 	.word	0x00000000
        /*00f0*/ 	.short	0x0003
        /*00f2*/ 	.short	0x0008
        /*00f4*/ 	.byte	0x00, 0xf0, 0x11, 0x00


	//----- nvinfo : EIATTR_KPARAM_INFO
	.align		4
.L_39:
        /*00f8*/ 	.byte	0x04, 0x17
        /*00fa*/ 	.short	(.L_41 - .L_40)
.L_40:
        /*00fc*/ 	.word	0x00000000
        /*0100*/ 	.short	0x0002
        /*0102*/ 	.short	0x0004
        /*0104*/ 	.byte	0x00, 0xf0, 0x11, 0x00


	//----- nvinfo : EIATTR_KPARAM_INFO
	.align		4
.L_41:
        /*0108*/ 	.byte	0x04, 0x17
        /*010a*/ 	.short	(.L_43 - .L_42)
.L_42:
        /*010c*/ 	.word	0x00000000
        /*0110*/ 	.short	0x0001
        /*0112*/ 	.short	0x0002
        /*0114*/ 	.byte	0x00, 0xf0, 0x09, 0x00


	//----- nvinfo : EIATTR_KPARAM_INFO
	.align		4
.L_43:
        /*0118*/ 	.byte	0x04, 0x17
        /*011a*/ 	.short	(.L_45 - .L_44)
.L_44:
        /*011c*/ 	.word	0x00000000
        /*0120*/ 	.short	0x0000
        /*0122*/ 	.short	0x0000
        /*0124*/ 	.byte	0x00, 0xf0, 0x09, 0x00


	//----- nvinfo : EIATTR_SPARSE_MMA_MASK
	.align		4
.L_45:
        /*0128*/ 	.byte	0x03, 0x50
        /*012a*/ 	.short	0x0000


	//----- nvinfo : EIATTR_MAXREG_COUNT
	.align		4
        /*012c*/ 	.byte	0x03, 0x1b
        /*012e*/ 	.short	0x00ff


	//----- nvinfo : EIATTR_MERCURY_ISA_VERSION
	.align		4
        /*0130*/ 	.byte	0x03, 0x5f
        /*0132*/ 	.short	0x0101


	//----- nvinfo : EIATTR_VRC_CTA_INIT_COUNT
	.align		4
        /*0134*/ 	.byte	0x02, 0x4a
	.zero		1
	.zero		1


	//----- nvinfo : EIATTR_EXIT_INSTR_OFFSETS
	.align		4
        /*0138*/ 	.byte	0x04, 0x1c
        /*013a*/ 	.short	(.L_47 - .L_46)


	//   ....[0]....
.L_46:
        /*013c*/ 	.word	0x000000c0


	//   ....[1]....
        /*0140*/ 	.word	0x000020d0


	//----- nvinfo : EIATTR_CRS_STACK_SIZE
	.align		4
.L_47:
        /*0144*/ 	.byte	0x04, 0x1e
        /*0146*/ 	.short	(.L_49 - .L_48)
.L_48:
        /*0148*/ 	.word	0x00000000


	//----- nvinfo : EIATTR_CBANK_PARAM_SIZE
	.align		4
.L_49:
        /*014c*/ 	.byte	0x03, 0x19
        /*014e*/ 	.short	0x0064


	//----- nvinfo : EIATTR_PARAM_CBANK
	.align		4
        /*0150*/ 	.byte	0x04, 0x0a
        /*0152*/ 	.short	(.L_51 - .L_50)
	.align		4
.L_50:
        /*0154*/ 	.word	index@(.nv.constant0.cuda_update_image)
        /*0158*/ 	.short	0x0380
        /*015a*/ 	.short	0x0064


	//----- nvinfo : EIATTR_SW_WAR
	.align		4
.L_51:
        /*015c*/ 	.byte	0x04, 0x36
        /*015e*/ 	.short	(.L_53 - .L_52)
.L_52:
        /*0160*/ 	.word	0x00000008
.L_53:


//--------------------- .nv.callgraph             --------------------------
	.section	.nv.callgraph,"",@"SHT_CUDA_CALLGRAPH"
	.align	4
	.sectionentsize	8
	.align		4
        /*0000*/ 	.word	0x00000000
	.align		4
        /*0004*/ 	.word	0xffffffff
	.align		4
        /*0008*/ 	.word	0x00000000
	.align		4
        /*000c*/ 	.word	0xfffffffe
	.align		4
        /*0010*/ 	.word	0x00000000
	.align		4
        /*0014*/ 	.word	0xfffffffd
	.align		4
        /*0018*/ 	.word	0x00000000
	.align		4
        /*001c*/ 	.word	0xfffffffc


//--------------------- .text.cuda_update_image   --------------------------
	.section	.text.cuda_update_image,"ax",@progbits
	.align	128
        .global         cuda_update_image
        .type           cuda_update_image,@function
        .size           cuda_update_image,(.L_x_36 - cuda_update_image)
        .other          cuda_update_image,@"STO_CUDA_ENTRY STV_DEFAULT"
cuda_update_image:
.text.cuda_update_image:
[----:B------:R-:W-:Y:S01]  /*0000*/  LDC R1, c[0x0][0x37c] ;  /* 0x0000df00ff017b82 */ /* 0x000fe20000000800 */
[----:B------:R-:W0:Y:S07]  /*0010*/  S2R R5, SR_TID.Y ;  /* 0x0000000000057919 */ /* 0x000e2e0000002200 */
[----:B------:R-:W1:Y:S01]  /*0020*/  LDC R3, c[0x0][0x360] ;  /* 0x0000d800ff037b82 */ /* 0x000e620000000800 */
[----:B------:R-:W2:Y:S01]  /*0030*/  LDCU.U16 UR8, c[0x0][0x382] ;  /* 0x00007040ff0877ac */ /* 0x000ea20008000400 */
[----:B------:R-:W1:Y:S06]  /*0040*/  S2R R0, SR_TID.X ;  /* 0x0000000000007919 */ /* 0x000e6c0000002100 */
[----:B------:R-:W0:Y:S08]  /*0050*/  S2UR UR5, SR_CTAID.Y ;  /* 0x00000000000579c3 */ /* 0x000e300000002600 */
[----:B------:R-:W0:Y:S08]  /*0060*/  LDC R2, c[0x0][0x364] ;  /* 0x0000d900ff027b82 */ /* 0x000e300000000800 */
[----:B------:R-:W1:Y:S01]  /*0070*/  S2UR UR4, SR_CTAID.X ;  /* 0x00000000000479c3 */ /* 0x000e620000002500 */
[----:B0-----:R-:W-:-:S05]  /*0080*/  IMAD R2, R2, UR5, R5 ;  /* 0x0000000502027c24 */ /* 0x001fca000f8e0205 */
[----:B------:R-:W-:Y:S01]  /*0090*/  ISETP.NE.AND P0, PT, R2, RZ, PT ;  /* 0x000000ff0200720c */ /* 0x000fe20003f05270 */
[----:B-1----:R-:W-:-:S05]  /*00a0*/  IMAD R3, R3, UR4, R0 ;  /* 0x0000000403037c24 */ /* 0x002fca000f8e0200 */
[----:B--2---:R-:W-:-:S13]  /*00b0*/  ISETP.GE.OR P0, PT, R3, UR8, !P0 ;  /* 0x0000000803007c0c */ /* 0x004fda000c706670 */
[----:B------:R-:W-:Y:S05]  /*00c0*/  @P0 EXIT ;  /* 0x000000000000094d */ /* 0x000fea0003800000 */
[----:B------:R-:W0:Y:S01]  /*00d0*/  LDCU UR4, c[0x0][0x3c8] ;  /* 0x00007900ff0477ac */ /* 0x000e220008000800 */
[----:B------:R-:W1:Y:S01]  /*00e0*/  LDC R0, c[0x0][0x3b8] ;  /* 0x0000ee00ff007b82 */ /* 0x000e620000000800 */
[----:B------:R-:W-:Y:S01]  /*00f0*/  IMAD R4, R3, UR8, R2 ;  /* 0x0000000803047c24 */ /* 0x000fe2000f8e0202 */
[----:B------:R-:W2:Y:S01]  /*0100*/  LDCU.64 UR10, c[0x0][0x358] ;  /* 0x00006b00ff0a77ac */ /* 0x000ea20008000a00 */
[----:B0-----:R-:W-:-:S09]  /*0110*/  UISETP.NE.AND UP0, UPT, UR4, 0x2, UPT ;  /* 0x000000020400788c */ /* 0x001fd2000bf05270 */
[----:B--2---:R-:W-:Y:S05]  /*0120*/  BRA.U !UP0, `(.L_x_0) ;  /* 0x0000001108c07547 */ /* 0x004fea000b800000 */
[----:B------:R-:W-:-:S09]  /*0130*/  UISETP.NE.AND UP0, UPT, UR4, 0x1, UPT ;  /* 0x000000010400788c */ /* 0x000fd2000bf05270 */
[----:B------:R-:W-:Y:S05]  /*0140*/  BRA.U UP0, `(.L_x_1) ;  /* 0x0000000d00087547 */ /* 0x000fea000b800000 */
[----:B------:R-:W0:Y:S02]  /*0150*/  LDCU UR4, c[0x0][0x3e0] ;  /* 0x00007c00ff0477ac */ /* 0x000e240008000800 */
[----:B0-----:R-:W-:-:S09]  /*0160*/  UISETP.NE.AND UP0, UPT, UR4, URZ, UPT ;  /* 0x000000ff0400728c */ /* 0x001fd2000bf05270 */
[----:B------:R-:W-:Y:S05]  /*0170*/  BRA.U !UP0, `(.L_x_2) ;  /* 0x00000005087c7547 */ /* 0x000fea000b800000 */
[----:B------:R-:W0:Y:S02]  /*0180*/  LDC.64 R10, c[0x0][0x3c0] ;  /* 0x0000f000ff0a7b82 */ /* 0x000e240000000a00 */
[----:B0-----:R-:W2:Y:S01]  /*0190*/  LDG.E.U8 R10, desc[UR10][R10.64+0x2] ;  /* 0x0000020a0a0a7981 */ /* 0x001ea2000c1e1100 */
[----:B------:R-:W-:Y:S01]  /*01a0*/  IMAD.MOV.U32 R7, RZ, RZ, RZ ;  /* 0x000000ffff077224 */ /* 0x000fe200078e00ff */
[----:B------:R-:W-:Y:S02]  /*01b0*/  PRMT R8, RZ, 0x7610, R8 ;  /* 0x00007610ff087816 */ /* 0x000fe40000000008 */
[----:B------:R-:W-:Y:S02]  /*01c0*/  PRMT R5, RZ, 0x7610, R5 ;  /* 0x00007610ff057816 */ /* 0x000fe40000000005 */
[----:B------:R-:W-:Y:S02]  /*01d0*/  PRMT R6, RZ, 0x7610, R6 ;  /* 0x00007610ff067816 */ /* 0x000fe40000000006 */
[----:B--2---:R-:W-:-:S13]  /*01e0*/  ISETP.NE.AND P0, PT, R10, RZ, PT ;  /* 0x000000ff0a00720c */ /* 0x004fda0003f05270 */
[----:B------:R-:W-:Y:S05]  /*01f0*/  @!P0 BRA `(.L_x_3) ;  /* 0x0000001c008c8947 */ /* 0x000fea0003800000 */
[----:B------:R-:W0:Y:S01]  /*0200*/  LDC R7, c[0x0][0x3d8] ;  /* 0x0000f600ff077b82 */ /* 0x000e220000000800 */
[----:B------:R-:W2:Y:S01]  /*0210*/  LDCU UR4, c[0x0][0x388] ;  /* 0x00007100ff0477ac */ /* 0x000ea20008000800 */
[----:B------:R-:W-:Y:S02]  /*0220*/  I2FP.F32.S32 R3, R3 ;  /* 0x0000000300037245 */ /* 0x000fe40000201400 */
[----:B------:R-:W-:Y:S01]  /*0230*/  I2FP.F32.U32 R2, R2 ;  /* 0x0000000200027245 */ /* 0x000fe20000201000 */
[----:B------:R-:W3:Y:S01]  /*0240*/  LDCU.64 UR6, c[0x0][0x380] ;  /* 0x00007000ff0677ac */ /* 0x000ee20008000a00 */
[----:B------:R-:W4:Y:S01]  /*0250*/  LDCU UR5, c[0x0][0x3d0] ;  /* 0x00007a00ff0577ac */ /* 0x000f220008000800 */
[----:B--2---:R-:W-:Y:S01]  /*0260*/  FMUL R3, R3, UR4 ;  /* 0x0000000403037c20 */ /* 0x004fe20008400000 */
[----:B------:R-:W2:Y:S01]  /*0270*/  LDCU UR4, c[0x0][0x3d4] ;  /* 0x00007a80ff0477ac */ /* 0x000ea20008000800 */
[----:B0-----:R-:W-:-:S04]  /*0280*/  VIADD R7, R7, 0x2 ;  /* 0x0000000207077836 */ /* 0x001fc80000000000 */
[----:B------:R-:W2:Y:S01]  /*0290*/  F2I.TRUNC.NTZ R3, R3 ;  /* 0x0000000300037305 */ /* 0x000ea2000020f100 */
[-C--:B------:R-:W-:Y:S02]  /*02a0*/  IABS R8, R7.reuse ;  /* 0x0000000700087213 */ /* 0x080fe40000000000 */
[----:B------:R-:W-:-:S05]  /*02b0*/  IABS R14, R7 ;  /* 0x00000007000e7213 */ /* 0x000fca0000000000 */
[----:B------:R-:W0:Y:S01]  /*02c0*/  I2F.RP R12, R8 ;  /* 0x00000008000c7306 */ /* 0x000e220000209400 */
[----:B--2---:R-:W-:Y:S01]  /*02d0*/  VIADD R9, R3, UR4 ;  /* 0x0000000403097c36 */ /* 0x004fe20008000000 */
[----:B------:R-:W2:Y:S01]  /*02e0*/  LDCU UR4, c[0x0][0x3cc] ;  /* 0x00007980ff0477ac */ /* 0x000ea20008000800 */
[----:B------:R-:W-:-:S03]  /*02f0*/  IMAD.MOV R3, RZ, RZ, -R14 ;  /* 0x000000ffff037224 */ /* 0x000fc600078e0a0e */
[----:B------:R-:W-:Y:S02]  /*0300*/  ISETP.GE.AND P2, PT, R9, RZ, PT ;  /* 0x000000ff0900720c */ /* 0x000fe40003f46270 */
[----:B0-----:R-:W0:Y:S01]  /*0310*/  MUFU.RCP R12, R12 ;  /* 0x0000000c000c7308 */ /* 0x001e220000001000 */
[----:B--2---:R-:W-:Y:S01]  /*0320*/  UIADD3 UR4, UPT, UPT, UR8, -UR4, URZ ;  /* 0x8000000408047290 */ /* 0x004fe2000fffe0ff */
[----:B0-----:R-:W-:Y:S01]  /*0330*/  VIADD R10, R12, 0xffffffe ;  /* 0x0ffffffe0c0a7836 */ /* 0x001fe20000000000 */
[----:B------:R-:W-:-:S05]  /*0340*/  IABS R12, R9 ;  /* 0x00000009000c7213 */ /* 0x000fca0000000000 */
[----:B------:R0:W2:Y:S02]  /*0350*/  F2I.FTZ.U32.TRUNC.NTZ R11, R10 ;  /* 0x0000000a000b7305 */ /* 0x0000a4000021f000 */
[----:B0-----:R-:W-:Y:S02]  /*0360*/  IMAD.MOV.U32 R10, RZ, RZ, RZ ;  /* 0x000000ffff0a7224 */ /* 0x001fe400078e00ff */
[----:B--2---:R-:W-:-:S04]  /*0370*/  IMAD.MOV R13, RZ, RZ, -R11 ;  /* 0x000000ffff0d7224 */ /* 0x004fc800078e0a0b */
[----:B------:R-:W-:-:S04]  /*0380*/  IMAD R13, R13, R8, RZ ;  /* 0x000000080d0d7224 */ /* 0x000fc800078e02ff */
[----:B------:R-:W-:-:S04]  /*0390*/  IMAD.HI.U32 R10, R11, R13, R10 ;  /* 0x0000000d0b0a7227 */ /* 0x000fc800078e000a */
[----:B------:R-:W-:Y:S02]  /*03a0*/  IMAD.MOV.U32 R11, RZ, RZ, R12 ;  /* 0x000000ffff0b7224 */ /* 0x000fe400078e000c */
[----:B---3--:R-:W-:Y:S01]  /*03b0*/  FMUL R12, R2, UR7 ;  /* 0x00000007020c7c20 */ /* 0x008fe20008400000 */
[----:B------:R-:W-:Y:S01]  /*03c0*/  I2FP.F32.S32 R2, UR4 ;  /* 0x0000000400027c45 */ /* 0x000fe20008201400 */
[----:B------:R-:W-:Y:S01]  /*03d0*/  ULOP3.LUT UR4, UR6, 0xffff, URZ, 0xc0, !UPT ;  /* 0x0000ffff06047892 */ /* 0x000fe2000f8ec0ff */
[----:B------:R-:W-:Y:S01]  /*03e0*/  IMAD.HI.U32 R10, R10, R11, RZ ;  /* 0x0000000b0a0a7227 */ /* 0x000fe200078e00ff */
[----:B------:R0:W-:Y:S03]  /*03f0*/  F2I.TRUNC.NTZ R13, R12 ;  /* 0x0000000c000d7305 */ /* 0x0001e6000020f100 */
[----:B------:R-:W-:Y:S02]  /*0400*/  IMAD R11, R10, R3, R11 ;  /* 0x000000030a0b7224 */ /* 0x000fe400078e020b */
[----:B------:R-:W-:-:S02]  /*0410*/  FMUL R10, R2, UR7 ;  /* 0x00000007020a7c20 */ /* 0x000fc40008400000 */
[----:B------:R-:W2:Y:S01]  /*0420*/  LDC.64 R2, c[0x0][0x3a0] ;  /* 0x0000e800ff027b82 */ /* 0x000ea20000000a00 */
[----:B------:R-:W-:-:S03]  /*0430*/  ISETP.GT.U32.AND P0, PT, R8, R11, PT ;  /* 0x0000000b0800720c */ /* 0x000fc60003f04070 */
[----:B------:R-:W3:Y:S04]  /*0440*/  F2I.TRUNC.NTZ R10, R10 ;  /* 0x0000000a000a7305 */ /* 0x000ee8000020f100 */
[----:B0-----:R-:W0:Y:S06]  /*0450*/  LDC R12, c[0x0][0x3b8] ;  /* 0x0000ee00ff0c7b82 */ /* 0x001e2c0000000800 */
[----:B------:R-:W-:Y:S01]  /*0460*/  @!P0 IMAD.IADD R11, R11, 0x1, -R8 ;  /* 0x000000010b0b8824 */ /* 0x000fe200078e0a08 */
[----:B------:R-:W-:-:S04]  /*0470*/  ISETP.NE.AND P0, PT, R7, RZ, PT ;  /* 0x000000ff0700720c */ /* 0x000fc80003f05270 */
[----:B------:R-:W-:-:S13]  /*0480*/  ISETP.GT.U32.AND P1, PT, R8, R11, PT ;  /* 0x0000000b0800720c */ /* 0x000fda0003f24070 */
[----:B------:R-:W-:Y:S02]  /*0490*/  @!P1 IMAD.IADD R11, R11, 0x1, -R8 ;  /* 0x000000010b0b9824 */ /* 0x000fe400078e0a08 */
[----:B---3--:R-:W-:Y:S02]  /*04a0*/  IMAD R8, R13, UR4, R10 ;  /* 0x000000040d087c24 */ /* 0x008fe4000f8e020a */
[----:B------:R-:W-:Y:S01]  /*04b0*/  @!P2 IMAD.MOV R11, RZ, RZ, -R11 ;  /* 0x000000ffff0ba224 */ /* 0x000fe200078e0a0b */
[----:B------:R-:W-:-:S05]  /*04c0*/  @!P0 LOP3.LUT R11, RZ, R7, RZ, 0x33, !PT ;  /* 0x00000007ff0b8212 */ /* 0x000fca00078e33ff */
[----:B----4-:R-:W-:-:S04]  /*04d0*/  IMAD R11, R11, UR5, R8 ;  /* 0x000000050b0b7c24 */ /* 0x010fc8000f8e0208 */
[----:B--2---:R-:W-:-:S06]  /*04e0*/  IMAD.WIDE R2, R11, 0x4, R2 ;  /* 0x000000040b027825 */ /* 0x004fcc00078e0202 */
[----:B------:R-:W2:Y:S01]  /*04f0*/  LDG.E R3, desc[UR10][R2.64] ;  /* 0x0000000a02037981 */ /* 0x000ea2000c1e1900 */
[----:B0-----:R-:W0:Y:S01]  /*0500*/  MUFU.RCP R7, R12 ;  /* 0x0000000c00077308 */ /* 0x001e220000001000 */
[----:B------:R-:W-:Y:S01]  /*0510*/  BSSY.RECONVERGENT B0, `(.L_x_4) ;  /* 0x000000c000007945 */ /* 0x000fe20003800200 */
[----:B0-----:R-:W-:-:S04]  /*0520*/  FFMA R8, R7, -R12, 1 ;  /* 0x3f80000007087423 */ /* 0x001fc8000000080c */
[----:B------:R-:W-:Y:S02]  /*0530*/  FFMA R8, R7, R8, R7 ;  /* 0x0000000807087223 */ /* 0x000fe40000000007 */
[----:B--2---:R-:W0:Y:S02]  /*0540*/  FCHK P0, R3, R12 ;  /* 0x0000000c03007302 */ /* 0x004e240000000000 */
[----:B------:R-:W-:Y:S01]  /*0550*/  FFMA R9, R3, R8, RZ ;  /* 0x0000000803097223 */ /* 0x000fe200000000ff */
[----:B------:R-:W-:-:S03]  /*0560*/  IMAD.MOV.U32 R7, RZ, RZ, R3 ;  /* 0x000000ffff077224 */ /* 0x000fc600078e0003 */
[----:B------:R-:W-:-:S04]  /*0570*/  FFMA R10, R9, -R12, R3 ;  /* 0x8000000c090a7223 */ /* 0x000fc80000000003 */
[----:B------:R-:W-:Y:S01]  /*0580*/  FFMA R8, R8, R10, R9 ;  /* 0x0000000a08087223 */ /* 0x000fe20000000009 */
[----:B0-----:R-:W-:Y:S06]  /*0590*/  @!P0 BRA `(.L_x_5) ;  /* 0x00000000000c8947 */ /* 0x001fec0003800000 */
[----:B------:R-:W-:-:S07]  /*05a0*/  MOV R2, 0x5c0 ;  /* 0x000005c000027802 */ /* 0x000fce0000000f00 */
[----:B-1----:R-:W-:Y:S05]  /*05b0*/  CALL.REL.NOINC `($__internal_0_$__cuda_sm3x_div_rn_noftz_f32_slowpath) ;  /* 0x0000001800c87944 */ /* 0x002fea0003c00000 */
[----:B------:R-:W-:-:S07]  /*05c0*/  IMAD.MOV.U32 R8, RZ, RZ, R0 ;  /* 0x000000ffff087224 */ /* 0x000fce00078e0000 */
.L_x_5:
[----:B------:R-:W-:Y:S05]  /*05d0*/  BSYNC.RECONVERGENT B0 ;  /* 0x0000000000007941 */ /* 0x000fea0003800200 */
.L_x_4:
[----:B------:R-:W0:Y:S01]  /*05e0*/  LDCU UR4, c[0x0][0x3dc] ;  /* 0x00007b80ff0477ac */ /* 0x000e220008000800 */
[----:B------:R-:W-:-:S05]  /*05f0*/  FMNMX.NAN R8, R8, 1, PT ;  /* 0x3f80000008087809 */ /* 0x000fca0003820000 */
[----:B------:R-:W-:-:S04]  /*0600*/  FMUL R3, R8, 255 ;  /* 0x437f000008037820 */ /* 0x000fc80000400000 */
[----:B------:R2:W3:Y:S01]  /*0610*/  F2I.U32.TRUNC.NTZ R8, R3 ;  /* 0x0000000300087305 */ /* 0x0004e2000020f000 */
[----:B0-----:R-:W-:-:S09]  /*0620*/  UISETP.NE.AND UP0, UPT, UR4, URZ, UPT ;  /* 0x000000ff0400728c */ /* 0x001fd2000bf05270 */
[----:B--23--:R-:W-:Y:S05]  /*0630*/  BRA.U !UP0, `(.L_x_3) ;  /* 0x00000019087c7547 */ /* 0x00cfea000b800000 */
[----:B-1----:R-:W-:Y:S01]  /*0640*/  LOP3.LUT R0, R8, 0xff, RZ, 0xc0, !PT ;  /* 0x000000ff08007812 */ /* 0x002fe200078ec0ff */
[----:B------:R-:W-:Y:S01]  /*0650*/  BSSY.RECONVERGENT B0, `(.L_x_6) ;  /* 0x0000010000007945 */ /* 0x000fe20003800200 */
[----:B------:R-:W-:-:S04]  /*0660*/  PRMT R6, RZ, 0x7610, R6 ;  /* 0x00007610ff067816 */ /* 0x000fc80000000006 */
[----:B------:R-:W0:Y:S02]  /*0670*/  I2F.U16 R0, R0 ;  /* 0x0000000000007306 */ /* 0x000e240000101000 */
[C---:B0-----:R-:W-:Y:S01]  /*0680*/  FSETP.GT.AND P0, PT, R3.reuse, R0, PT ;  /* 0x000000000300720b */ /* 0x041fe20003f04000 */
[----:B------:R-:W-:-:S12]  /*0690*/  FADD R3, R3, -R0 ;  /* 0x8000000003037221 */ /* 0x000fd80000000000 */
[----:B------:R-:W-:Y:S05]  /*06a0*/  @!P0 BRA `(.L_x_7) ;  /* 0x0000000000288947 */ /* 0x000fea0003800000 */
[----:B------:R-:W-:-:S04]  /*06b0*/  FMUL R0, R3, 255 ;  /* 0x437f000003007820 */ /* 0x000fc80000400000 */
[----:B------:R-:W0:Y:S02]  /*06c0*/  F2I.U32.TRUNC.NTZ R6, R0 ;  /* 0x0000000000067305 */ /* 0x000e24000020f000 */
[----:B0-----:R-:W-:-:S06]  /*06d0*/  LOP3.LUT R2, R6, 0xff, RZ, 0xc0, !PT ;  /* 0x000000ff06027812 */ /* 0x001fcc00078ec0ff */
[----:B------:R-:W0:Y:S02]  /*06e0*/  I2F.U16 R3, R2 ;  /* 0x0000000200037306 */ /* 0x000e240000101000 */
[C---:B0-----:R-:W-:Y:S01]  /*06f0*/  FSETP.GT.AND P0, PT, R0.reuse, R3, PT ;  /* 0x000000030000720b */ /* 0x041fe20003f04000 */
[----:B------:R-:W-:-:S12]  /*0700*/  FADD R3, R0, -R3 ;  /* 0x8000000300037221 */ /* 0x000fd80000000000 */
[----:B------:R-:W-:Y:S05]  /*0710*/  @!P0 BRA `(.L_x_7) ;  /* 0x00000000000c8947 */ /* 0x000fea0003800000 */
[----:B------:R-:W-:-:S06]  /*0720*/  FMUL R0, R3, 255 ;  /* 0x437f000003007820 */ /* 0x000fcc0000400000 */
[----:B------:R-:W0:Y:S02]  /*0730*/  F2I.U32.TRUNC.NTZ R0, R0 ;  /* 0x0000000000007305 */ /* 0x000e24000020f000 */
[----:B0-----:R-:W-:-:S07]  /*0740*/  PRMT R5, R0, 0x7610, R5 ;  /* 0x0000761000057816 */ /* 0x001fce0000000005 */
.L_x_7:
[----:B------:R-:W-:Y:S05]  /*0750*/  BSYNC.RECONVERGENT B0 ;  /* 0x0000000000007941 */ /* 0x000fea0003800200 */
.L_x_6:
[----:B------:R-:W-:Y:S05]  /*0760*/  BRA `(.L_x_3) ;  /* 0x0000001800307947 */ /* 0x000fea0003800000 */
.L_x_2:
[----:B------:R-:W0:Y:S01]  /*0770*/  LDC R9, c[0x0][0x3d8] ;  /* 0x0000f600ff097b82 */ /* 0x000e220000000800 */
[----:B------:R-:W0:Y:S01]  /*0780*/  LDCU UR6, c[0x0][0x3cc] ;  /* 0x00007980ff0677ac */ /* 0x000e220008000800 */
[----:B------:R-:W-:Y:S01]  /*0790*/  BSSY.RECONVERGENT B0, `(.L_x_8) ;  /* 0x000005c000007945 */ /* 0x000fe20003800200 */
[----:B------:R-:W-:Y:S01]  /*07a0*/  IMAD.MOV.U32 R7, RZ, RZ, RZ ;  /* 0x000000ffff077224 */ /* 0x000fe200078e00ff */
[----:B------:R-:W-:Y:S02]  /*07b0*/  PRMT R8, RZ, 0x7610, R8 ;  /* 0x00007610ff087816 */ /* 0x000fe40000000008 */
[----:B------:R-:W-:Y:S01]  /*07c0*/  PRMT R5, RZ, 0x7610, R5 ;  /* 0x00007610ff057816 */ /* 0x000fe20000000005 */
[----:B0-----:R-:W-:-:S05]  /*07d0*/  VIADD R6, R9, UR6 ;  /* 0x0000000609067c36 */ /* 0x001fca0008000000 */
[C---:B------:R-:W-:Y:S02]  /*07e0*/  ISETP.GE.AND P0, PT, R3.reuse, R6, PT ;  /* 0x000000060300720c */ /* 0x040fe40003f06270 */
[----:B------:R-:W-:Y:S02]  /*07f0*/  PRMT R6, RZ, 0x7610, R6 ;  /* 0x00007610ff067816 */ /* 0x000fe40000000006 */
[----:B------:R-:W-:-:S13]  /*0800*/  ISETP.LT.OR P0, PT, R3, UR6, P0 ;  /* 0x0000000603007c0c */ /* 0x000fda0008701670 */
[----:B------:R-:W-:Y:S05]  /*0810*/  @P0 BRA `(.L_x_9) ;  /* 0x00000004004c0947 */ /* 0x000fea0003800000 */
[----:B------:R-:W0:Y:S02]  /*0820*/  LDC.64 R10, c[0x0][0x3c0] ;  /* 0x0000f000ff0a7b82 */ /* 0x000e240000000a00 */
[----:B0-----:R-:W2:Y:S02]  /*0830*/  LDG.E.U8 R10, desc[UR10][R10.64+0x2] ;  /* 0x0000020a0a0a7981 */ /* 0x001ea4000c1e1100 */
[----:B--2---:R-:W-:-:S13]  /*0840*/  ISETP.NE.AND P0, PT, R10, RZ, PT ;  /* 0x000000ff0a00720c */ /* 0x004fda0003f05270 */
[----:B------:R-:W-:Y:S05]  /*0850*/  @!P0 BRA `(.L_x_9) ;  /* 0x00000004003c8947 */ /* 0x000fea0003800000 */
[----:B------:R-:W-:Y:S01]  /*0860*/  VIADD R6, R9, 0x2 ;  /* 0x0000000209067836 */ /* 0x000fe20000000000 */
[----:B------:R-:W0:Y:S01]  /*0870*/  LDC R8, c[0x0][0x3d4] ;  /* 0x0000f500ff087b82 */ /* 0x000e220000000800 */
[----:B------:R-:W2:Y:S01]  /*0880*/  LDCU.64 UR4, c[0x0][0x380] ;  /* 0x00007000ff0477ac */ /* 0x000ea20008000a00 */
[----:B------:R-:W-:Y:S02]  /*0890*/  I2FP.F32.U32 R2, R2 ;  /* 0x0000000200027245 */ /* 0x000fe40000201000 */
[----:B------:R-:W-:Y:S01]  /*08a0*/  IABS R7, R6 ;  /* 0x0000000600077213 */ /* 0x000fe20000000000 */
[----:B------:R-:W-:Y:S01]  /*08b0*/  UIADD3 UR7, UPT, UPT, UR8, -UR6, URZ ;  /* 0x8000000608077290 */ /* 0x000fe2000fffe0ff */
[----:B------:R-:W-:Y:S02]  /*08c0*/  ISETP.NE.AND P2, PT, R6, RZ, PT ;  /* 0x000000ff0600720c */ /* 0x000fe40003f45270 */
[----:B------:R-:W3:Y:S01]  /*08d0*/  I2F.RP R10, R7 ;  /* 0x00000007000a7306 */ /* 0x000ee20000209400 */
[----:B--2---:R-:W-:-:S07]  /*08e0*/  ULOP3.LUT UR4, UR4, 0xffff, URZ, 0xc0, !UPT ;  /* 0x0000ffff04047892 */ /* 0x004fce000f8ec0ff */
[----:B---3--:R-:W2:Y:S01]  /*08f0*/  MUFU.RCP R10, R10 ;  /* 0x0000000a000a7308 */ /* 0x008ea20000001000 */
[----:B0-----:R-:W-:Y:S02]  /*0900*/  IADD3 R3, PT, PT, R8, -UR6, R3 ;  /* 0x8000000608037c10 */ /* 0x001fe4000fffe003 */
[----:B------:R-:W-:Y:S02]  /*0910*/  IABS R8, R6 ;  /* 0x0000000600087213 */ /* 0x000fe40000000000 */
[----:B------:R-:W-:Y:S01]  /*0920*/  ISETP.GE.AND P1, PT, R3, RZ, PT ;  /* 0x000000ff0300720c */ /* 0x000fe20003f26270 */
[----:B--2---:R-:W-:Y:S02]  /*0930*/  VIADD R11, R10, 0xffffffe ;  /* 0x0ffffffe0a0b7836 */ /* 0x004fe40000000000 */
[----:B------:R-:W-:Y:S02]  /*0940*/  IMAD.MOV R10, RZ, RZ, -R8 ;  /* 0x000000ffff0a7224 */ /* 0x000fe400078e0a08 */
[----:B------:R0:W2:Y:S01]  /*0950*/  F2I.FTZ.U32.TRUNC.NTZ R9, R11 ;  /* 0x0000000b00097305 */ /* 0x0000a2000021f000 */
[----:B------:R-:W-:-:S02]  /*0960*/  IMAD.MOV.U32 R8, RZ, RZ, RZ ;  /* 0x000000ffff087224 */ /* 0x000fc400078e00ff */
[----:B0-----:R-:W-:Y:S01]  /*0970*/  FMUL R11, R2, UR5 ;  /* 0x00000005020b7c20 */ /* 0x001fe20008400000 */
[----:B------:R-:W-:Y:S01]  /*0980*/  I2FP.F32.S32 R2, UR7 ;  /* 0x0000000700027c45 */ /* 0x000fe20008201400 */
[----:B--2---:R-:W-:-:S04]  /*0990*/  IMAD.MOV R12, RZ, RZ, -R9 ;  /* 0x000000ffff0c7224 */ /* 0x004fc800078e0a09 */
[----:B------:R-:W-:Y:S01]  /*09a0*/  FMUL R2, R2, UR5 ;  /* 0x0000000502027c20 */ /* 0x000fe20008400000 */
[----:B------:R-:W-:Y:S01]  /*09b0*/  F2I.TRUNC.NTZ R11, R11 ;  /* 0x0000000b000b7305 */ /* 0x000fe2000020f100 */
[----:B------:R-:W0:Y:S01]  /*09c0*/  LDCU UR5, c[0x0][0x3d0] ;  /* 0x00007a00ff0577ac */ /* 0x000e220008000800 */
[----:B------:R-:W-:Y:S01]  /*09d0*/  IMAD R13, R12, R7, RZ ;  /* 0x000000070c0d7224 */ /* 0x000fe200078e02ff */
[----:B------:R-:W-:-:S03]  /*09e0*/  IABS R12, R3 ;  /* 0x00000003000c7213 */ /* 0x000fc60000000000 */
[----:B------:R-:W-:Y:S02]  /*09f0*/  IMAD.HI.U32 R8, R9, R13, R8 ;  /* 0x0000000d09087227 */ /* 0x000fe400078e0008 */
[----:B------:R-:W2:Y:S02]  /*0a00*/  F2I.TRUNC.NTZ R2, R2 ;  /* 0x0000000200027305 */ /* 0x000ea4000020f100 */
[----:B------:R-:W-:-:S04]  /*0a10*/  IMAD.MOV.U32 R9, RZ, RZ, R12 ;  /* 0x000000ffff097224 */ /* 0x000fc800078e000c */
[----:B------:R-:W-:-:S04]  /*0a20*/  IMAD.HI.U32 R8, R8, R9, RZ ;  /* 0x0000000908087227 */ /* 0x000fc800078e00ff */
[----:B------:R-:W-:Y:S02]  /*0a30*/  IMAD R10, R8, R10, R9 ;  /* 0x0000000a080a7224 */ /* 0x000fe400078e0209 */
[----:B------:R-:W3:Y:S03]  /*0a40*/  LDC.64 R8, c[0x0][0x3a0] ;  /* 0x0000e800ff087b82 */ /* 0x000ee60000000a00 */
[----:B------:R-:W-:Y:S01]  /*0a50*/  ISETP.GT.U32.AND P0, PT, R7, R10, PT ;  /* 0x0000000a0700720c */ /* 0x000fe20003f04070 */
[----:B--2---:R-:W-:-:S12]  /*0a60*/  IMAD R3, R11, UR4, R2 ;  /* 0x000000040b037c24 */ /* 0x004fd8000f8e0202 */
[----:B------:R-:W-:-:S05]  /*0a70*/  @!P0 IMAD.IADD R10, R10, 0x1, -R7 ;  /* 0x000000010a0a8824 */ /* 0x000fca00078e0a07 */
[----:B------:R-:W-:-:S13]  /*0a80*/  ISETP.GT.U32.AND P0, PT, R7, R10, PT ;  /* 0x0000000a0700720c */ /* 0x000fda0003f04070 */
[----:B------:R-:W-:-:S04]  /*0a90*/  @!P0 IMAD.IADD R10, R10, 0x1, -R7 ;  /* 0x000000010a0a8824 */ /* 0x000fc800078e0a07 */
[----:B------:R-:W-:Y:S01]  /*0aa0*/  @!P1 IMAD.MOV R10, RZ, RZ, -R10 ;  /* 0x000000ffff0a9224 */ /* 0x000fe200078e0a0a */
[----:B------:R-:W-:-:S05]  /*0ab0*/  @!P2 LOP3.LUT R10, RZ, R6, RZ, 0x33, !PT ;  /* 0x00000006ff0aa212 */ /* 0x000fca00078e33ff */
[----:B0-----:R-:W-:Y:S02]  /*0ac0*/  IMAD R3, R10, UR5, R3 ;  /* 0x000000050a037c24 */ /* 0x001fe4000f8e0203 */
[----:B------:R-:W0:Y:S02]  /*0ad0*/  LDC R10, c[0x0][0x3b8] ;  /* 0x0000ee00ff0a7b82 */ /* 0x000e240000000800 */
[----:B---3--:R-:W-:-:S05]  /*0ae0*/  IMAD.WIDE R8, R3, 0x4, R8 ;  /* 0x0000000403087825 */ /* 0x008fca00078e0208 */
[----:B------:R-:W2:Y:S01]  /*0af0*/  LDG.E R7, desc[UR10][R8.64] ;  /* 0x0000000a08077981 */ /* 0x000ea2000c1e1900 */
[----:B------:R-:W-:Y:S01]  /*0b00*/  BSSY.RECONVERGENT B1, `(.L_x_10) ;  /* 0x000000d000017945 */ /* 0x000fe20003800200 */
[----:B0-----:R-:W0:Y:S02]  /*0b10*/  MUFU.RCP R3, R10 ;  /* 0x0000000a00037308 */ /* 0x001e240000001000 */
[----:B0-----:R-:W-:-:S04]  /*0b20*/  FFMA R2, R3, -R10, 1 ;  /* 0x3f80000003027423 */ /* 0x001fc8000000080a */
[----:B------:R-:W-:Y:S02]  /*0b30*/  FFMA R2, R3, R2, R3 ;  /* 0x0000000203027223 */ /* 0x000fe40000000003 */
[----:B--2---:R-:W0:Y:S02]  /*0b40*/  FCHK P0, R7, R10 ;  /* 0x0000000a07007302 */ /* 0x004e240000000000 */
[----:B------:R-:W-:-:S04]  /*0b50*/  FFMA R3, R2, R7, RZ ;  /* 0x0000000702037223 */ /* 0x000fc800000000ff */
[----:B------:R-:W-:-:S04]  /*0b60*/  FFMA R6, R3, -R10, R7 ;  /* 0x8000000a03067223 */ /* 0x000fc80000000007 */
[----:B------:R-:W-:Y:S01]  /*0b70*/  FFMA R2, R2, R6, R3 ;  /* 0x0000000602027223 */ /* 0x000fe20000000003 */
[----:B0-----:R-:W-:Y:S06]  /*0b80*/  @!P0 BRA `(.L_x_11) ;  /* 0x0000000000108947 */ /* 0x001fec0003800000 */
[----:B------:R-:W-:Y:S01]  /*0b90*/  IMAD.MOV.U32 R3, RZ, RZ, R7 ;  /* 0x000000ffff037224 */ /* 0x000fe200078e0007 */
[----:B------:R-:W-:-:S07]  /*0ba0*/  MOV R2, 0xbc0 ;  /* 0x00000bc000027802 */ /* 0x000fce0000000f00 */
[----:B-1----:R-:W-:Y:S05]  /*0bb0*/  CALL.REL.NOINC `($__internal_0_$__cuda_sm3x_div_rn_noftz_f32_slowpath) ;  /* 0x0000001400487944 */ /* 0x002fea0003c00000 */
[----:B------:R-:W-:-:S07]  /*0bc0*/  IMAD.MOV.U32 R2, RZ, RZ, R0 ;  /* 0x000000ffff027224 */ /* 0x000fce00078e0000 */
.L_x_11:
[----:B------:R-:W-:Y:S05]  /*0bd0*/  BSYNC.RECONVERGENT B1 ;  /* 0x0000000000017941 */ /* 0x000fea0003800200 */
.L_x_10:
[----:B------:R-:W0:Y:S01]  /*0be0*/  LDCU UR4, c[0x0][0x3dc] ;  /* 0x00007b80ff0477ac */ /* 0x000e220008000800 */
[----:B------:R-:W-:Y:S02]  /*0bf0*/  FMNMX.NAN R2, R2, 1, PT ;  /* 0x3f80000002027809 */ /* 0x000fe40003820000 */
[----:B------:R-:W-:-:S03]  /*0c00*/  PRMT R6, RZ, 0x7610, R6 ;  /* 0x00007610ff067816 */ /* 0x000fc60000000006 */
[----:B------:R-:W-:-:S04]  /*0c10*/  FMUL R2, R2, 255 ;  /* 0x437f000002027820 */ /* 0x000fc80000400000 */
[----:B------:R2:W3:Y:S01]  /*0c20*/  F2I.U32.TRUNC.NTZ R8, R2 ;  /* 0x0000000200087305 */ /* 0x0004e2000020f000 */
[----:B0-----:R-:W-:-:S09]  /*0c30*/  UISETP.NE.AND UP0, UPT, UR4, URZ, UPT ;  /* 0x000000ff0400728c */ /* 0x001fd2000bf05270 */
[----:B--23--:R-:W-:Y:S05]  /*0c40*/  BRA.U !UP0, `(.L_x_9) ;  /* 0x0000000108407547 */ /* 0x00cfea000b800000 */
[----:B------:R-:W-:Y:S02]  /*0c50*/  LOP3.LUT R3, R8, 0xff, RZ, 0xc0, !PT ;  /* 0x000000ff08037812 */ /* 0x000fe400078ec0ff */
[----:B------:R-:W-:-:S04]  /*0c60*/  PRMT R6, RZ, 0x7610, R6 ;  /* 0x00007610ff067816 */ /* 0x000fc80000000006 */
[----:B------:R-:W0:Y:S02]  /*0c70*/  I2F.U16 R3, R3 ;  /* 0x0000000300037306 */ /* 0x000e240000101000 */
[----:B0-----:R-:W-:Y:S01]  /*0c80*/  FSETP.GT.AND P0, PT, R2, R3, PT ;  /* 0x000000030200720b */ /* 0x001fe20003f04000 */
[----:B-1----:R-:W-:-:S12]  /*0c90*/  FADD R0, -R3, R2 ;  /* 0x0000000203007221 */ /* 0x002fd80000000100 */
        /* <DEDUP_REMOVED lines=11> */
.L_x_9:
[----:B------:R-:W-:Y:S05]  /*0d50*/  BSYNC.RECONVERGENT B0 ;  /* 0x0000000000007941 */ /* 0x000fea0003800200 */
.L_x_8:
[----:B------:R-:W-:Y:S05]  /*0d60*/  BRA `(.L_x_3) ;  /* 0x0000001000b07947 */ /* 0x000fea0003800000 */
.L_x_1:
[----:B------:R-:W0:Y:S01]  /*0d70*/  LDCU.64 UR4, c[0x0][0x380] ;  /* 0x00007000ff0477ac */ /* 0x000e220008000a00 */
[----:B------:R-:W-:Y:S01]  /*0d80*/  IADD3 R3, PT, PT, -R3, UR8, RZ ;  /* 0x0000000803037c10 */ /* 0x000fe2000fffe1ff */
[----:B------:R-:W2:Y:S01]  /*0d90*/  LDC R6, c[0x0][0x3cc] ;  /* 0x0000f300ff067b82 */ /* 0x000ea20000000800 */
[----:B------:R-:W-:Y:S02]  /*0da0*/  I2FP.F32.U32 R2, R2 ;  /* 0x0000000200027245 */ /* 0x000fe40000201000 */
[----:B------:R-:W-:-:S05]  /*0db0*/  I2FP.F32.S32 R3, R3 ;  /* 0x0000000300037245 */ /* 0x000fca0000201400 */
[----:B------:R-:W3:Y:S01]  /*0dc0*/  LDC.64 R10, c[0x0][0x3a0] ;  /* 0x0000e800ff0a7b82 */ /* 0x000ee20000000a00 */
[----:B0-----:R-:W-:Y:S01]  /*0dd0*/  FMUL R2, R2, UR5 ;  /* 0x0000000502027c20 */ /* 0x001fe20008400000 */
[----:B------:R-:W-:Y:S01]  /*0de0*/  FMUL R3, R3, UR5 ;  /* 0x0000000503037c20 */ /* 0x000fe20008400000 */
[----:B------:R-:W2:Y:S05]  /*0df0*/  LDCU UR5, c[0x0][0x3d0] ;  /* 0x00007a00ff0577ac */ /* 0x000eaa0008000800 */
[----:B------:R-:W0:Y:S01]  /*0e00*/  LDC R8, c[0x0][0x3b8] ;  /* 0x0000ee00ff087b82 */ /* 0x000e220000000800 */
[----:B------:R-:W-:Y:S01]  /*0e10*/  F2I.TRUNC.NTZ R2, R2 ;  /* 0x0000000200027305 */ /* 0x000fe2000020f100 */
[----:B------:R-:W-:-:S07]  /*0e20*/  ULOP3.LUT UR4, UR4, 0xffff, URZ, 0xc0, !UPT ;  /* 0x0000ffff04047892 */ /* 0x000fce000f8ec0ff */
[----:B------:R-:W4:Y:S02]  /*0e30*/  F2I.TRUNC.NTZ R3, R3 ;  /* 0x0000000300037305 */ /* 0x000f24000020f100 */
[----:B----4-:R-:W-:-:S04]  /*0e40*/  IMAD R9, R2, UR4, R3 ;  /* 0x0000000402097c24 */ /* 0x010fc8000f8e0203 */
[----:B--2---:R-:W-:-:S04]  /*0e50*/  IMAD R5, R6, UR5, R9 ;  /* 0x0000000506057c24 */ /* 0x004fc8000f8e0209 */
[----:B---3--:R-:W-:-:S05]  /*0e60*/  IMAD.WIDE R10, R5, 0x4, R10 ;  /* 0x00000004050a7825 */ /* 0x008fca00078e020a */
[----:B------:R-:W2:Y:S01]  /*0e70*/  LDG.E R7, desc[UR10][R10.64] ;  /* 0x0000000a0a077981 */ /* 0x000ea2000c1e1900 */
[----:B0-----:R-:W0:Y:S01]  /*0e80*/  MUFU.RCP R5, R8 ;  /* 0x0000000800057308 */ /* 0x001e220000001000 */
[----:B------:R-:W-:Y:S01]  /*0e90*/  BSSY.RECONVERGENT B0, `(.L_x_12) ;  /* 0x000000c000007945 */ /* 0x000fe20003800200 */
        /* <DEDUP_REMOVED lines=11> */
.L_x_13:
[----:B------:R-:W-:Y:S05]  /*0f50*/  BSYNC.RECONVERGENT B0 ;  /* 0x0000000000007941 */ /* 0x000fea0003800200 */
.L_x_12:
[----:B------:R-:W0:Y:S02]  /*0f60*/  LDCU.64 UR4, c[0x0][0x3b0] ;  /* 0x00007600ff0477ac */ /* 0x000e240008000a00 */
[----:B0-----:R-:W-:-:S04]  /*0f70*/  IADD3 R2, P0, PT, R4, UR4, RZ ;  /* 0x0000000404027c10 */ /* 0x001fc8000ff1e0ff */
[----:B------:R-:W-:-:S05]  /*0f80*/  LEA.HI.X.SX32 R3, R4, UR5, 0x1, P0 ;  /* 0x0000000504037c11 */ /* 0x000fca00080f0eff */
[----:B------:R-:W2:Y:S01]  /*0f90*/  LDG.E.U8 R2, desc[UR10][R2.64] ;  /* 0x0000000a02027981 */ /* 0x000ea2000c1e1100 */
[----:B------:R-:W-:Y:S01]  /*0fa0*/  BSSY.RECONVERGENT B0, `(.L_x_14) ;  /* 0x0000047000007945 */ /* 0x000fe20003800200 */
[----:B------:R-:W-:Y:S01]  /*0fb0*/  IMAD.MOV.U32 R6, RZ, RZ, 0x7f ;  /* 0x0000007fff067424 */ /* 0x000fe200078e00ff */
[----:B------:R-:W-:Y:S01]  /*0fc0*/  PRMT R8, RZ, 0x7610, R8 ;  /* 0x00007610ff087816 */ /* 0x000fe20000000008 */
[----:B------:R-:W-:Y:S01]  /*0fd0*/  IMAD.MOV.U32 R5, RZ, RZ, 0x7f ;  /* 0x0000007fff057424 */ /* 0x000fe200078e00ff */
[----:B--2---:R-:W-:-:S13]  /*0fe0*/  ISETP.NE.AND P0, PT, R2, RZ, PT ;  /* 0x000000ff0200720c */ /* 0x004fda0003f05270 */
[----:B------:R-:W-:Y:S05]  /*0ff0*/  @P0 BRA `(.L_x_15) ;  /* 0x0000000400040947 */ /* 0x000fea0003800000 */
[----:B------:R-:W0:Y:S02]  /*1000*/  LDC.64 R2, c[0x0][0x3c0] ;  /* 0x0000f000ff027b82 */ /* 0x000e240000000a00 */
[----:B0-----:R-:W2:Y:S01]  /*1010*/  LDG.E.U8 R14, desc[UR10][R2.64] ;  /* 0x0000000a020e7981 */ /* 0x001ea2000c1e1100 */
[----:B------:R-:W-:-:S05]  /*1020*/  FMNMX.NAN R10, R12, 1, PT ;  /* 0x3f8000000c0a7809 */ /* 0x000fca0003820000 */
[----:B------:R-:W-:-:S04]  /*1030*/  FMUL R10, R10, 255 ;  /* 0x437f00000a0a7820 */ /* 0x000fc80000400000 */
[----:B-1----:R0:W1:Y:S01]  /*1040*/  F2I.U32.TRUNC.NTZ R0, R10 ;  /* 0x0000000a00007305 */ /* 0x002062000020f000 */
[----:B--2---:R-:W-:-:S13]  /*1050*/  ISETP.NE.AND P0, PT, R14, RZ, PT ;  /* 0x000000ff0e00720c */ /* 0x004fda0003f05270 */
[----:B01----:R-:W-:Y:S05]  /*1060*/  @!P0 BRA `(.L_x_16) ;  /* 0x00000000003c8947 */ /* 0x003fea0003800000 */
[----:B------:R-:W0:Y:S01]  /*1070*/  LDCU.64 UR4, c[0x0][0x3a8] ;  /* 0x00007500ff0477ac */ /* 0x000e220008000a00 */
[----:B------:R-:W2:Y:S01]  /*1080*/  LDG.E.U8 R11, desc[UR10][R2.64+0x1] ;  /* 0x0000010a020b7981 */ /* 0x000ea2000c1e1100 */
[----:B0-----:R-:W-:-:S04]  /*1090*/  IADD3 R12, P0, PT, R9, UR4, RZ ;  /* 0x00000004090c7c10 */ /* 0x001fc8000ff1e0ff */
[----:B------:R-:W-:-:S05]  /*10a0*/  LEA.HI.X.SX32 R13, R9, UR5, 0x1, P0 ;  /* 0x00000005090d7c11 */ /* 0x000fca00080f0eff */
[----:B------:R-:W3:Y:S01]  /*10b0*/  LDG.E.U8 R12, desc[UR10][R12.64] ;  /* 0x0000000a0c0c7981 */ /* 0x000ee2000c1e1100 */
[----:B--2---:R-:W-:-:S13]  /*10c0*/  ISETP.NE.AND P0, PT, R11, RZ, PT ;  /* 0x000000ff0b00720c */ /* 0x004fda0003f05270 */
[----:B------:R-:W-:Y:S02]  /*10d0*/  @!P0 PRMT R11, RZ, 0x7610, R11 ;  /* 0x00007610ff0b8816 */ /* 0x000fe4000000000b */
[C---:B---3--:R-:W-:Y:S02]  /*10e0*/  ISETP.NE.AND P1, PT, R12.reuse, 0x1, PT ;  /* 0x000000010c00780c */ /* 0x048fe40003f25270 */
[----:B------:R-:W-:Y:S02]  /*10f0*/  @P0 ISETP.NE.AND P2, PT, R12, 0x2, PT ;  /* 0x000000020c00080c */ /* 0x000fe40003f45270 */
[----:B------:R-:W-:Y:S02]  /*1100*/  SEL R9, RZ, 0x64, P1 ;  /* 0x00000064ff097807 */ /* 0x000fe40000800000 */
[----:B------:R-:W-:Y:S02]  /*1110*/  @P0 SEL R5, RZ, 0xffffffff, P2 ;  /* 0xffffffffff050807 */ /* 0x000fe40001000000 */
[----:B------:R-:W-:-:S02]  /*1120*/  @P0 PRMT R6, R9, 0x7610, R6 ;  /* 0x0000761009060816 */ /* 0x000fc40000000006 */
[----:B------:R-:W-:Y:S02]  /*1130*/  @!P0 PRMT R5, RZ, 0x7610, R5 ;  /* 0x00007610ff058816 */ /* 0x000fe40000000005 */
[----:B------:R-:W-:Y:S01]  /*1140*/  @!P0 PRMT R6, R9, 0x7610, R6 ;  /* 0x0000761009068816 */ /* 0x000fe20000000006 */
[----:B------:R-:W-:Y:S06]  /*1150*/  BRA `(.L_x_17) ;  /* 0x0000000000347947 */ /* 0x000fec0003800000 */
.L_x_16:
[----:B------:R-:W2:Y:S02]  /*1160*/  LDG.E.U8 R6, desc[UR10][R2.64+0x1] ;  /* 0x0000010a02067981 */ /* 0x000ea4000c1e1100 */
[----:B--2---:R-:W-:-:S13]  /*1170*/  ISETP.NE.AND P0, PT, R6, RZ, PT ;  /* 0x000000ff0600720c */ /* 0x004fda0003f05270 */
[----:B------:R-:W0:Y:S02]  /*1180*/  @P0 LDC.64 R12, c[0x0][0x3a8] ;  /* 0x0000ea00ff0c0b82 */ /* 0x000e240000000a00 */
[----:B0-----:R-:W-:-:S04]  /*1190*/  @P0 IADD3 R12, P1, PT, R9, R12, RZ ;  /* 0x0000000c090c0210 */ /* 0x001fc80007f3e0ff */
[----:B------:R-:W-:-:S05]  /*11a0*/  @P0 LEA.HI.X.SX32 R13, R9, R13, 0x1, P1 ;  /* 0x0000000d090d0211 */ /* 0x000fca00008f0eff */
[----:B------:R-:W2:Y:S01]  /*11b0*/  @P0 LDG.E.U8 R12, desc[UR10][R12.64] ;  /* 0x0000000a0c0c0981 */ /* 0x000ea2000c1e1100 */
[----:B------:R-:W-:Y:S02]  /*11c0*/  PRMT R11, RZ, 0x7610, R11 ;  /* 0x00007610ff0b7816 */ /* 0x000fe4000000000b */
[----:B------:R-:W-:Y:S02]  /*11d0*/  PRMT R5, RZ, 0x7610, R5 ;  /* 0x00007610ff057816 */ /* 0x000fe40000000005 */
[----:B------:R-:W-:Y:S02]  /*11e0*/  @P0 PRMT R11, R6, 0x7610, R11 ;  /* 0x00007610060b0816 */ /* 0x000fe4000000000b */
[----:B------:R-:W-:Y:S02]  /*11f0*/  PRMT R6, RZ, 0x7610, R6 ;  /* 0x00007610ff067816 */ /* 0x000fe40000000006 */
[----:B--2---:R-:W-:-:S04]  /*1200*/  @P0 ISETP.NE.AND P1, PT, R12, 0x2, PT ;  /* 0x000000020c00080c */ /* 0x004fc80003f25270 */
[----:B------:R-:W-:-:S04]  /*1210*/  @P0 SEL R9, RZ, 0xffffffff, P1 ;  /* 0xffffffffff090807 */ /* 0x000fc80000800000 */
[----:B------:R-:W-:-:S07]  /*1220*/  @P0 PRMT R5, R9, 0x7610, R5 ;  /* 0x0000761009050816 */ /* 0x000fce0000000005 */
.L_x_17:
[----:B------:R-:W2:Y:S02]  /*1230*/  LDG.E.U8 R2, desc[UR10][R2.64+0x2] ;  /* 0x0000020a02027981 */ /* 0x000ea4000c1e1100 */
[----:B--2---:R-:W-:-:S13]  /*1240*/  ISETP.NE.AND P0, PT, R2, RZ, PT ;  /* 0x000000ff0200720c */ /* 0x004fda0003f05270 */
[----:B------:R-:W-:Y:S05]  /*1250*/  @!P0 BRA `(.L_x_15) ;  /* 0x00000000006c8947 */ /* 0x000fea0003800000 */
[----:B------:R-:W-:Y:S02]  /*1260*/  ISETP.NE.AND P0, PT, R14, RZ, PT ;  /* 0x000000ff0e00720c */ /* 0x000fe40003f05270 */
[----:B------:R-:W-:-:S11]  /*1270*/  PRMT R8, R0, 0x7610, R8 ;  /* 0x0000761000087816 */ /* 0x000fd60000000008 */
[----:B------:R-:W-:Y:S05]  /*1280*/  @P0 BRA `(.L_x_15) ;  /* 0x0000000000600947 */ /* 0x000fea0003800000 */
[----:B------:R-:W0:Y:S01]  /*1290*/  LDC R3, c[0x0][0x3dc] ;  /* 0x0000f700ff037b82 */ /* 0x000e220000000800 */
[----:B------:R-:W-:Y:S02]  /*12a0*/  PRMT R2, R11, 0x9910, RZ ;  /* 0x000099100b027816 */ /* 0x000fe400000000ff */
[----:B------:R-:W-:Y:S02]  /*12b0*/  PRMT R8, R0, 0x7610, R8 ;  /* 0x0000761000087816 */ /* 0x000fe40000000008 */
[----:B------:R-:W-:-:S04]  /*12c0*/  ISETP.NE.AND P0, PT, R2, RZ, PT ;  /* 0x000000ff0200720c */ /* 0x000fc80003f05270 */
[----:B0-----:R-:W-:-:S13]  /*12d0*/  ISETP.EQ.OR P0, PT, R3, RZ, P0 ;  /* 0x000000ff0300720c */ /* 0x001fda0000702670 */
[----:B------:R-:W-:Y:S05]  /*12e0*/  @P0 BRA `(.L_x_15) ;  /* 0x0000000000480947 */ /* 0x000fea0003800000 */
[C---:B------:R-:W-:Y:S02]  /*12f0*/  LOP3.LUT R2, R0.reuse, 0xff, RZ, 0xc0, !PT ;  /* 0x000000ff00027812 */ /* 0x040fe400078ec0ff */
[----:B------:R-:W-:Y:S02]  /*1300*/  PRMT R8, R0, 0x7610, R8 ;  /* 0x0000761000087816 */ /* 0x000fe40000000008 */
[----:B------:R-:W0:Y:S02]  /*1310*/  I2F.U16 R3, R2 ;  /* 0x0000000200037306 */ /* 0x000e240000101000 */
[C---:B0-----:R-:W-:Y:S01]  /*1320*/  FSETP.GT.AND P0, PT, R10.reuse, R3, PT ;  /* 0x000000030a00720b */ /* 0x041fe20003f04000 */
[----:B------:R-:W-:-:S12]  /*1330*/  FADD R3, R10, -R3 ;  /* 0x800000030a037221 */ /* 0x000fd80000000000 */
[----:B------:R-:W-:Y:S05]  /*1340*/  @!P0 BRA `(.L_x_15) ;  /* 0x0000000000308947 */ /* 0x000fea0003800000 */
[----:B------:R-:W-:Y:S01]  /*1350*/  FMUL R2, R3, 255 ;  /* 0x437f000003027820 */ /* 0x000fe20000400000 */
[----:B------:R-:W-:-:S03]  /*1360*/  PRMT R8, R0, 0x7610, R8 ;  /* 0x0000761000087816 */ /* 0x000fc60000000008 */
[----:B------:R-:W0:Y:S02]  /*1370*/  F2I.U32.TRUNC.NTZ R6, R2 ;  /* 0x0000000200067305 */ /* 0x000e24000020f000 */
[----:B0-----:R-:W-:-:S06]  /*1380*/  LOP3.LUT R3, R6, 0xff, RZ, 0xc0, !PT ;  /* 0x000000ff06037812 */ /* 0x001fcc00078ec0ff */
[----:B------:R-:W0:Y:S02]  /*1390*/  I2F.U16 R3, R3 ;  /* 0x0000000300037306 */ /* 0x000e240000101000 */
[C---:B0-----:R-:W-:Y:S01]  /*13a0*/  FSETP.GT.AND P0, PT, R2.reuse, R3, PT ;  /* 0x000000030200720b */ /* 0x041fe20003f04000 */
[----:B------:R-:W-:-:S12]  /*13b0*/  FADD R9, R2, -R3 ;  /* 0x8000000302097221 */ /* 0x000fd80000000000 */
[----:B------:R-:W-:Y:S05]  /*13c0*/  @!P0 BRA `(.L_x_15) ;  /* 0x0000000000108947 */ /* 0x000fea0003800000 */
[----:B------:R-:W-:Y:S01]  /*13d0*/  FMUL R2, R9, 255 ;  /* 0x437f000009027820 */ /* 0x000fe20000400000 */
[----:B------:R-:W-:-:S05]  /*13e0*/  PRMT R8, R0, 0x7610, R8 ;  /* 0x0000761000087816 */ /* 0x000fca0000000008 */
[----:B------:R-:W0:Y:S02]  /*13f0*/  F2I.U32.TRUNC.NTZ R2, R2 ;  /* 0x0000000200027305 */ /* 0x000e24000020f000 */
[----:B0-----:R-:W-:-:S07]  /*1400*/  PRMT R5, R2, 0x7610, R5 ;  /* 0x0000761002057816 */ /* 0x001fce0000000005 */
.L_x_15:
[----:B------:R-:W-:Y:S05]  /*1410*/  BSYNC.RECONVERGENT B0 ;  /* 0x0000000000007941 */ /* 0x000fea0003800200 */
.L_x_14:
[----:B------:R-:W-:Y:S05]  /*1420*/  BRA `(.L_x_3) ;  /* 0x0000000c00007947 */ /* 0x000fea0003800000 */
.L_x_0:
[----:B------:R-:W0:Y:S01]  /*1430*/  LDCU UR4, c[0x0][0x3e0] ;  /* 0x00007c00ff0477ac */ /* 0x000e220008000800 */
[----:B------:R-:W-:Y:S01]  /*1440*/  BSSY.RECONVERGENT B0, `(.L_x_3) ;  /* 0x00000be000007945 */ /* 0x000fe20003800200 */
        /* <DEDUP_REMOVED lines=12> */
[----:B------:R-:W-:Y:S02]  /*1510*/  I2FP.F32.U32 R2, R2 ;  /* 0x0000000200027245 */ /* 0x000fe40000201000 */
[----:B------:R-:W-:Y:S01]  /*1520*/  IADD3 R3, PT, PT, -R3, UR8, RZ ;  /* 0x0000000803037c10 */ /* 0x000fe2000fffe1ff */
[----:B------:R-:W3:Y:S03]  /*1530*/  LDCU UR6, c[0x0][0x3cc] ;  /* 0x00007980ff0677ac */ /* 0x000ee60008000800 */
[----:B------:R-:W-:Y:S01]  /*1540*/  I2FP.F32.S32 R3, R3 ;  /* 0x0000000300037245 */ /* 0x000fe20000201400 */
[----:B--2---:R-:W-:Y:S01]  /*1550*/  FMUL R2, R2, UR4 ;  /* 0x0000000402027c20 */ /* 0x004fe20008400000 */
[----:B------:R-:W2:Y:S01]  /*1560*/  LDCU UR4, c[0x0][0x3d4] ;  /* 0x00007a80ff0477ac */ /* 0x000ea20008000800 */
[----:B0-----:R-:W-:-:S04]  /*1570*/  VIADD R7, R7, 0x2 ;  /* 0x0000000207077836 */ /* 0x001fc80000000000 */
[----:B------:R-:W2:Y:S01]  /*1580*/  F2I.TRUNC.NTZ R2, R2 ;  /* 0x0000000200027305 */ /* 0x000ea2000020f100 */
[-C--:B------:R-:W-:Y:S02]  /*1590*/  IABS R8, R7.reuse ;  /* 0x0000000700087213 */ /* 0x080fe40000000000 */
[----:B------:R-:W-:-:S05]  /*15a0*/  IABS R14, R7 ;  /* 0x00000007000e7213 */ /* 0x000fca0000000000 */
[----:B------:R-:W0:Y:S01]  /*15b0*/  I2F.RP R12, R8 ;  /* 0x00000008000c7306 */ /* 0x000e220000209400 */
[----:B------:R-:W-:Y:S01]  /*15c0*/  ISETP.NE.AND P2, PT, R7, RZ, PT ;  /* 0x000000ff0700720c */ /* 0x000fe20003f45270 */
[----:B------:R-:W-:Y:S02]  /*15d0*/  IMAD.MOV R14, RZ, RZ, -R14 ;  /* 0x000000ffff0e7224 */ /* 0x000fe400078e0a0e */
[----:B--2---:R-:W-:Y:S01]  /*15e0*/  VIADD R9, R2, UR4 ;  /* 0x0000000402097c36 */ /* 0x004fe20008000000 */
[----:B------:R-:W2:Y:S04]  /*15f0*/  LDCU.64 UR4, c[0x0][0x380] ;  /* 0x00007000ff0477ac */ /* 0x000ea80008000a00 */
[----:B------:R-:W-:Y:S01]  /*1600*/  ISETP.GE.AND P1, PT, R9, RZ, PT ;  /* 0x000000ff0900720c */ /* 0x000fe20003f26270 */
[----:B0-----:R-:W0:Y:S01]  /*1610*/  MUFU.RCP R12, R12 ;  /* 0x0000000c000c7308 */ /* 0x001e220000001000 */
[----:B--2---:R-:W-:Y:S01]  /*1620*/  ULOP3.LUT UR4, UR4, 0xffff, URZ, 0xc0, !UPT ;  /* 0x0000ffff04047892 */ /* 0x004fe2000f8ec0ff */
        /* <DEDUP_REMOVED lines=8> */
[----:B------:R-:W-:Y:S02]  /*16b0*/  IMAD.MOV.U32 R12, RZ, RZ, R14 ;  /* 0x000000ffff0c7224 */ /* 0x000fe400078e000e */
[----:B------:R-:W-:-:S04]  /*16c0*/  IMAD.HI.U32 R2, R10, R11, RZ ;  /* 0x0000000b0a027227 */ /* 0x000fc800078e00ff */
[----:B------:R-:W-:Y:S01]  /*16d0*/  IMAD R11, R2, R12, R11 ;  /* 0x0000000c020b7224 */ /* 0x000fe200078e020b */
[----:B---3--:R-:W-:Y:S01]  /*16e0*/  I2FP.F32.S32 R2, UR6 ;  /* 0x0000000600027c45 */ /* 0x008fe20008201400 */
[----:B------:R-:W-:-:S03]  /*16f0*/  FMUL R12, R3, UR5 ;  /* 0x00000005030c7c20 */ /* 0x000fc60008400000 */
[----:B------:R-:W-:Y:S01]  /*1700*/  ISETP.GT.U32.AND P0, PT, R8, R11, PT ;  /* 0x0000000b0800720c */ /* 0x000fe20003f04070 */
[----:B------:R-:W-:Y:S01]  /*1710*/  FMUL R10, R2, UR5 ;  /* 0x00000005020a7c20 */ /* 0x000fe20008400000 */
[----:B------:R0:W-:Y:S01]  /*1720*/  F2I.TRUNC.NTZ R13, R12 ;  /* 0x0000000c000d7305 */ /* 0x0001e2000020f100 */
[----:B------:R-:W2:Y:S01]  /*1730*/  LDC.64 R2, c[0x0][0x3a0] ;  /* 0x0000e800ff027b82 */ /* 0x000ea20000000a00 */
[----:B------:R-:W3:Y:S06]  /*1740*/  LDCU UR5, c[0x0][0x3d0] ;  /* 0x00007a00ff0577ac */ /* 0x000eec0008000800 */
[----:B------:R-:W4:Y:S01]  /*1750*/  F2I.TRUNC.NTZ R10, R10 ;  /* 0x0000000a000a7305 */ /* 0x000f22000020f100 */
[----:B0-----:R-:W0:Y:S02]  /*1760*/  LDC R12, c[0x0][0x3b8] ;  /* 0x0000ee00ff0c7b82 */ /* 0x001e240000000800 */
[----:B------:R-:W-:-:S05]  /*1770*/  @!P0 IMAD.IADD R11, R11, 0x1, -R8 ;  /* 0x000000010b0b8824 */ /* 0x000fca00078e0a08 */
[----:B------:R-:W-:-:S13]  /*1780*/  ISETP.GT.U32.AND P0, PT, R8, R11, PT ;  /* 0x0000000b0800720c */ /* 0x000fda0003f04070 */
[----:B------:R-:W-:-:S04]  /*1790*/  @!P0 IMAD.IADD R11, R11, 0x1, -R8 ;  /* 0x000000010b0b8824 */ /* 0x000fc800078e0a08 */
[----:B------:R-:W-:Y:S01]  /*17a0*/  @!P1 IMAD.MOV R11, RZ, RZ, -R11 ;  /* 0x000000ffff0b9224 */ /* 0x000fe200078e0a0b */
[----:B------:R-:W-:Y:S01]  /*17b0*/  @!P2 LOP3.LUT R11, RZ, R7, RZ, 0x33, !PT ;  /* 0x00000007ff0ba212 */ /* 0x000fe200078e33ff */
[----:B----4-:R-:W-:-:S04]  /*17c0*/  IMAD R7, R10, UR4, R13 ;  /* 0x000000040a077c24 */ /* 0x010fc8000f8e020d */
[----:B---3--:R-:W-:-:S04]  /*17d0*/  IMAD R7, R11, UR5, R7 ;  /* 0x000000050b077c24 */ /* 0x008fc8000f8e0207 */
[----:B--2---:R-:W-:-:S05]  /*17e0*/  IMAD.WIDE R8, R7, 0x4, R2 ;  /* 0x0000000407087825 */ /* 0x004fca00078e0202 */
        /* <DEDUP_REMOVED lines=14> */
.L_x_21:
[----:B------:R-:W-:Y:S05]  /*18d0*/  BSYNC.RECONVERGENT B1 ;  /* 0x0000000000017941 */ /* 0x000fea0003800200 */
.L_x_20:
[----:B------:R-:W0:Y:S01]  /*18e0*/  LDCU UR4, c[0x0][0x3dc] ;  /* 0x00007b80ff0477ac */ /* 0x000e220008000800 */
[----:B------:R-:W-:-:S05]  /*18f0*/  FMNMX.NAN R2, R2, 1, PT ;  /* 0x3f80000002027809 */ /* 0x000fca0003820000 */
        /* <DEDUP_REMOVED lines=19> */
[----:B0-----:R-:W-:Y:S01]  /*1a30*/  PRMT R5, R0, 0x7610, R5 ;  /* 0x0000761000057816 */ /* 0x001fe20000000005 */
[----:B------:R-:W-:Y:S06]  /*1a40*/  BRA `(.L_x_19) ;  /* 0x0000000400747947 */ /* 0x000fec0003800000 */
.L_x_18:
[----:B------:R-:W0:Y:S01]  /*1a50*/  LDC R9, c[0x0][0x3d8] ;  /* 0x0000f600ff097b82 */ /* 0x000e220000000800 */
[----:B------:R-:W0:Y:S01]  /*1a60*/  LDCU UR6, c[0x0][0x3cc] ;  /* 0x00007980ff0677ac */ /* 0x000e220008000800 */
        /* <DEDUP_REMOVED lines=15> */
[----:B------:R-:W-:Y:S02]  /*1b60*/  IADD3 R3, PT, PT, -R3, UR8, RZ ;  /* 0x0000000803037c10 */ /* 0x000fe4000fffe1ff */
[-C--:B------:R-:W-:Y:S02]  /*1b70*/  IABS R7, R6.reuse ;  /* 0x0000000600077213 */ /* 0x080fe40000000000 */
[----:B------:R-:W-:Y:S02]  /*1b80*/  IABS R13, R6 ;  /* 0x00000006000d7213 */ /* 0x000fe40000000000 */
[----:B------:R-:W3:Y:S01]  /*1b90*/  I2F.RP R10, R7 ;  /* 0x00000007000a7306 */ /* 0x000ee20000209400 */
[----:B------:R-:W-:-:S02]  /*1ba0*/  I2FP.F32.S32 R3, R3 ;  /* 0x0000000300037245 */ /* 0x000fc40000201400 */
[----:B------:R-:W-:Y:S01]  /*1bb0*/  IMAD.MOV R13, RZ, RZ, -R13 ;  /* 0x000000ffff0d7224 */ /* 0x000fe200078e0a0d */
[----:B------:R-:W-:Y:S01]  /*1bc0*/  ISETP.NE.AND P2, PT, R6, RZ, PT ;  /* 0x000000ff0600720c */ /* 0x000fe20003f45270 */
[----:B--2---:R-:W-:-:S03]  /*1bd0*/  ULOP3.LUT UR4, UR4, 0xffff, URZ, 0xc0, !UPT ;  /* 0x0000ffff04047892 */ /* 0x004fc6000f8ec0ff */
[----:B---3--:R-:W2:Y:S01]  /*1be0*/  MUFU.RCP R10, R10 ;  /* 0x0000000a000a7308 */ /* 0x008ea20000001000 */
[----:B0-----:R-:W-:-:S04]  /*1bf0*/  IADD3 R2, PT, PT, R11, -UR6, R2 ;  /* 0x800000060b027c10 */ /* 0x001fc8000fffe002 */
[----:B------:R-:W-:Y:S01]  /*1c00*/  ISETP.GE.AND P1, PT, R2, RZ, PT ;  /* 0x000000ff0200720c */ /* 0x000fe20003f26270 */
[----:B--2---:R-:W-:-:S04]  /*1c10*/  VIADD R8, R10, 0xffffffe ;  /* 0x0ffffffe0a087836 */ /* 0x004fc80000000000 */
[----:B------:R0:W2:Y:S02]  /*1c20*/  F2I.FTZ.U32.TRUNC.NTZ R9, R8 ;  /* 0x0000000800097305 */ /* 0x0000a4000021f000 */
[----:B0-----:R-:W-:Y:S02]  /*1c30*/  IMAD.MOV.U32 R8, RZ, RZ, RZ ;  /* 0x000000ffff087224 */ /* 0x001fe400078e00ff */
[----:B--2---:R-:W-:-:S04]  /*1c40*/  IMAD.MOV R12, RZ, RZ, -R9 ;  /* 0x000000ffff0c7224 */ /* 0x004fc800078e0a09 */
[----:B------:R-:W-:Y:S01]  /*1c50*/  IMAD R11, R12, R7, RZ ;  /* 0x000000070c0b7224 */ /* 0x000fe200078e02ff */
[----:B------:R-:W-:-:S03]  /*1c60*/  IABS R12, R2 ;  /* 0x00000002000c7213 */ /* 0x000fc60000000000 */
[----:B------:R-:W-:-:S04]  /*1c70*/  IMAD.HI.U32 R10, R9, R11, R8 ;  /* 0x0000000b090a7227 */ /* 0x000fc800078e0008 */
[----:B------:R-:W-:Y:S02]  /*1c80*/  IMAD.MOV.U32 R9, RZ, RZ, R12 ;  /* 0x000000ffff097224 */ /* 0x000fe400078e000c */
[----:B------:R-:W-:Y:S02]  /*1c90*/  IMAD.MOV.U32 R11, RZ, RZ, R13 ;  /* 0x000000ffff0b7224 */ /* 0x000fe400078e000d */
[----:B------:R-:W-:-:S04]  /*1ca0*/  IMAD.HI.U32 R8, R10, R9, RZ ;  /* 0x000000090a087227 */ /* 0x000fc800078e00ff */
[----:B------:R-:W-:Y:S01]  /*1cb0*/  IMAD R10, R8, R11, R9 ;  /* 0x0000000b080a7224 */ /* 0x000fe200078e0209 */
[----:B------:R-:W-:Y:S01]  /*1cc0*/  I2FP.F32.S32 R8, UR6 ;  /* 0x0000000600087c45 */ /* 0x000fe20008201400 */
[----:B------:R-:W-:-:S03]  /*1cd0*/  FMUL R11, R3, UR5 ;  /* 0x00000005030b7c20 */ /* 0x000fc60008400000 */
[----:B------:R-:W-:Y:S01]  /*1ce0*/  ISETP.GT.U32.AND P0, PT, R7, R10, PT ;  /* 0x0000000a0700720c */ /* 0x000fe20003f04070 */
[----:B------:R-:W-:Y:S01]  /*1cf0*/  FMUL R12, R8, UR5 ;  /* 0x00000005080c7c20 */ /* 0x000fe20008400000 */
[----:B------:R-:W0:Y:S01]  /*1d00*/  LDCU UR5, c[0x0][0x3d0] ;  /* 0x00007a00ff0577ac */ /* 0x000e220008000800 */
[----:B------:R-:W2:Y:S01]  /*1d10*/  LDC.64 R8, c[0x0][0x3a0] ;  /* 0x0000e800ff087b82 */ /* 0x000ea20000000a00 */
[----:B------:R-:W-:Y:S08]  /*1d20*/  F2I.TRUNC.NTZ R11, R11 ;  /* 0x0000000b000b7305 */ /* 0x000ff0000020f100 */
[----:B------:R-:W3:Y:S01]  /*1d30*/  F2I.TRUNC.NTZ R12, R12 ;  /* 0x0000000c000c7305 */ /* 0x000ee2000020f100 */
[----:B------:R-:W-:-:S05]  /*1d40*/  @!P0 IMAD.IADD R10, R10, 0x1, -R7 ;  /* 0x000000010a0a8824 */ /* 0x000fca00078e0a07 */
[----:B------:R-:W-:Y:S01]  /*1d50*/  ISETP.GT.U32.AND P0, PT, R7, R10, PT ;  /* 0x0000000a0700720c */ /* 0x000fe20003f04070 */
[----:B---3--:R-:W-:-:S12]  /*1d60*/  IMAD R3, R12, UR4, R11 ;  /* 0x000000040c037c24 */ /* 0x008fd8000f8e020b */
[----:B------:R-:W-:-:S04]  /*1d70*/  @!P0 IMAD.IADD R10, R10, 0x1, -R7 ;  /* 0x000000010a0a8824 */ /* 0x000fc800078e0a07 */
[----:B------:R-:W-:Y:S01]  /*1d80*/  @!P1 IMAD.MOV R10, RZ, RZ, -R10 ;  /* 0x000000ffff0a9224 */ /* 0x000fe200078e0a0a */
[----:B------:R-:W-:-:S05]  /*1d90*/  @!P2 LOP3.LUT R10, RZ, R6, RZ, 0x33, !PT ;  /* 0x00000006ff0aa212 */ /* 0x000fca00078e33ff */
[----:B0-----:R-:W-:Y:S02]  /*1da0*/  IMAD R3, R10, UR5, R3 ;  /* 0x000000050a037c24 */ /* 0x001fe4000f8e0203 */
[----:B------:R-:W0:Y:S02]  /*1db0*/  LDC R10, c[0x0][0x3b8] ;  /* 0x0000ee00ff0a7b82 */ /* 0x000e240000000800 */
[----:B--2---:R-:W-:-:S05]  /*1dc0*/  IMAD.WIDE R8, R3, 0x4, R8 ;  /* 0x0000000403087825 */ /* 0x004fca00078e0208 */
        /* <DEDUP_REMOVED lines=14> */
.L_x_23:
[----:B------:R-:W-:Y:S05]  /*1eb0*/  BSYNC.RECONVERGENT B1 ;  /* 0x0000000000017941 */ /* 0x000fea0003800200 */
.L_x_22:
        /* <DEDUP_REMOVED lines=19> */
[----:B------:R-:W-:-:S06]  /*1ff0*/  @P0 FMUL R3, R3, 255 ;  /* 0x437f000003030820 */ /* 0x000fcc0000400000 */
[----:B------:R-:W0:Y:S02]  /*2000*/  @P0 F2I.U32.TRUNC.NTZ R3, R3 ;  /* 0x0000000300030305 */ /* 0x000e24000020f000 */
[----:B0-----:R-:W-:-:S07]  /*2010*/  @P0 PRMT R5, R3, 0x7610, R5 ;  /* 0x0000761003050816 */ /* 0x001fce0000000005 */
.L_x_19:
[----:B------:R-:W-:Y:S05]  /*2020*/  BSYNC.RECONVERGENT B0 ;  /* 0x0000000000007941 */ /* 0x000fea0003800200 */
.L_x_3:
[----:B------:R-:W0:Y:S01]  /*2030*/  LDC.64 R10, c[0x0][0x398] ;  /* 0x0000e600ff0a7b82 */ /* 0x000e220000000a00 */
[----:B------:R-:W2:Y:S01]  /*2040*/  LDCU.64 UR4, c[0x0][0x390] ;  /* 0x00007200ff0477ac */ /* 0x000ea20008000a00 */
[----:B-1----:R-:W-:-:S05]  /*2050*/  IMAD.SHL.U32 R0, R4, 0x4, RZ ;  /* 0x0000000404007824 */ /* 0x002fca00078e00ff */
[----:B--2---:R-:W-:-:S04]  /*2060*/  IADD3 R2, P0, PT, R0, UR4, RZ ;  /* 0x0000000400027c10 */ /* 0x004fc8000ff1e0ff */
[----:B------:R-:W-:Y:S01]  /*2070*/  LEA.HI.X.SX32 R3, R0, UR5, 0x1, P0 ;  /* 0x0000000500037c11 */ /* 0x000fe200080f0eff */
[----:B0-----:R-:W-:-:S04]  /*2080*/  IMAD.WIDE R10, R4, 0x4, R10 ;  /* 0x00000004040a7825 */ /* 0x001fc800078e020a */
[----:B------:R-:W-:Y:S04]  /*2090*/  STG.E.U8 desc[UR10][R2.64+0x2], R8 ;  /* 0x0000020802007986 */ /* 0x000fe8000c10110a */
[----:B------:R-:W-:Y:S04]  /*20a0*/  STG.E.U8 desc[UR10][R2.64], R5 ;  /* 0x0000000502007986 */ /* 0x000fe8000c10110a */
[----:B------:R-:W-:Y:S04]  /*20b0*/  STG.E.U8 desc[UR10][R2.64+0x1], R6 ;  /* 0x0000010602007986 */ /* 0x000fe8000c10110a */
[----:B------:R-:W-:Y:S01]  /*20c0*/  STG.E desc[UR10][R10.64], R7 ;  /* 0x000000070a007986 */ /* 0x000fe2000c10190a */
[----:B------:R-:W-:Y:S05]  /*20d0*/  EXIT ;  /* 0x000000000000794d */ /* 0x000fea0003800000 */
        .weak           $__internal_0_$__cuda_sm3x_div_rn_noftz_f32_slowpath
        .type           $__internal_0_$__cuda_sm3x_div_rn_noftz_f32_slowpath,@function
        .size           $__internal_0_$__cuda_sm3x_div_rn_noftz_f32_slowpath,(.L_x_36 - $__internal_0_$__cuda_sm3x_div_rn_noftz_f32_slowpath)
$__internal_0_$__cuda_sm3x_div_rn_noftz_f32_slowpath:
[----:B------:R-:W-:Y:S01]  /*20e0*/  SHF.R.U32.HI R10, RZ, 0x17, R0 ;  /* 0x00000017ff0a7819 */ /* 0x000fe20000011600 */
[----:B------:R-:W-:Y:S01]  /*20f0*/  BSSY.RECONVERGENT B2, `(.L_x_24) ;  /* 0x0000062000027945 */ /* 0x000fe20003800200 */
[----:B------:R-:W-:Y:S02]  /*2100*/  SHF.R.U32.HI R8, RZ, 0x17, R3 ;  /* 0x00000017ff087819 */ /* 0x000fe40000011603 */
[----:B------:R-:W-:Y:S02]  /*2110*/  LOP3.LUT R10, R10, 0xff, RZ, 0xc0, !PT ;  /* 0x000000ff0a0a7812 */ /* 0x000fe400078ec0ff */
[----:B------:R-:W-:-:S03]  /*2120*/  LOP3.LUT R14, R8, 0xff, RZ, 0xc0, !PT ;  /* 0x000000ff080e7812 */ /* 0x000fc600078ec0ff */
[----:B------:R-:W-:Y:S02]  /*2130*/  VIADD R11, R10, 0xffffffff ;  /* 0xffffffff0a0b7836 */ /* 0x000fe40000000000 */
[----:B------:R-:W-:-:S03]  /*2140*/  VIADD R12, R14, 0xffffffff ;  /* 0xffffffff0e0c7836 */ /* 0x000fc60000000000 */
[----:B------:R-:W-:-:S04]  /*2150*/  ISETP.GT.U32.AND P0, PT, R11, 0xfd, PT ;  /* 0x000000fd0b00780c */ /* 0x000fc80003f04070 */
[----:B------:R-:W-:-:S13]  /*2160*/  ISETP.GT.U32.OR P0, PT, R12, 0xfd, P0 ;  /* 0x000000fd0c00780c */ /* 0x000fda0000704470 */
[----:B------:R-:W-:Y:S01]  /*2170*/  @!P0 IMAD.MOV.U32 R8, RZ, RZ, RZ ;  /* 0x000000ffff088224 */ /* 0x000fe200078e00ff */
[----:B------:R-:W-:Y:S06]  /*2180*/  @!P0 BRA `(.L_x_25) ;  /* 0x00000000005c8947 */ /* 0x000fec0003800000 */
[----:B------:R-:W-:Y:S02]  /*2190*/  FSETP.GTU.FTZ.AND P0, PT, |R3|, +INF , PT ;  /* 0x7f8000000300780b */ /* 0x000fe40003f1c200 */
[----:B------:R-:W-:-:S04]  /*21a0*/  FSETP.GTU.FTZ.AND P1, PT, |R0|, +INF , PT ;  /* 0x7f8000000000780b */ /* 0x000fc80003f3c200 */
[----:B------:R-:W-:-:S13]  /*21b0*/  PLOP3.LUT P0, PT, P0, P1, PT, 0xf8, 0x8f ;  /* 0x00000000008f781c */ /* 0x000fda0000703f70 */
[----:B------:R-:W-:Y:S05]  /*21c0*/  @P0 BRA `(.L_x_26) ;  /* 0x00000004004c0947 */ /* 0x000fea0003800000 */
[----:B------:R-:W-:-:S13]  /*21d0*/  LOP3.LUT P0, RZ, R0, 0x7fffffff, R3, 0xc8, !PT ;  /* 0x7fffffff00ff7812 */ /* 0x000fda000780c803 */
[----:B------:R-:W-:Y:S05]  /*21e0*/  @!P0 BRA `(.L_x_27) ;  /* 0x00000004003c8947 */ /* 0x000fea0003800000 */
[C---:B------:R-:W-:Y:S02]  /*21f0*/  FSETP.NEU.FTZ.AND P2, PT, |R3|.reuse, +INF , PT ;  /* 0x7f8000000300780b */ /* 0x040fe40003f5d200 */
[----:B------:R-:W-:Y:S02]  /*2200*/  FSETP.NEU.FTZ.AND P1, PT, |R0|, +INF , PT ;  /* 0x7f8000000000780b */ /* 0x000fe40003f3d200 */
[----:B------:R-:W-:-:S11]  /*2210*/  FSETP.NEU.FTZ.AND P0, PT, |R3|, +INF , PT ;  /* 0x7f8000000300780b */ /* 0x000fd60003f1d200 */
[----:B------:R-:W-:Y:S05]  /*2220*/  @!P1 BRA !P2, `(.L_x_27) ;  /* 0x00000004002c9947 */ /* 0x000fea0005000000 */
[----:B------:R-:W-:-:S04]  /*2230*/  LOP3.LUT P2, RZ, R3, 0x7fffffff, RZ, 0xc0, !PT ;  /* 0x7fffffff03ff7812 */ /* 0x000fc8000784c0ff */
[----:B------:R-:W-:-:S13]  /*2240*/  PLOP3.LUT P1, PT, P1, P2, PT, 0x2f, 0xf2 ;  /* 0x0000000000f2781c */ /* 0x000fda0000f24577 */
[----:B------:R-:W-:Y:S05]  /*2250*/  @P1 BRA `(.L_x_28) ;  /* 0x0000000400181947 */ /* 0x000fea0003800000 */
[----:B------:R-:W-:-:S04]  /*2260*/  LOP3.LUT P1, RZ, R0, 0x7fffffff, RZ, 0xc0, !PT ;  /* 0x7fffffff00ff7812 */ /* 0x000fc8000782c0ff */
[----:B------:R-:W-:-:S13]  /*2270*/  PLOP3.LUT P0, PT, P0, P1, PT, 0x2f, 0xf2 ;  /* 0x0000000000f2781c */ /* 0x000fda0000702577 */
[----:B------:R-:W-:Y:S05]  /*2280*/  @P0 BRA `(.L_x_29) ;  /* 0x0000000400000947 */ /* 0x000fea0003800000 */
[----:B------:R-:W-:Y:S02]  /*2290*/  ISETP.GE.AND P0, PT, R12, RZ, PT ;  /* 0x000000ff0c00720c */ /* 0x000fe40003f06270 */
[----:B------:R-:W-:-:S11]  /*22a0*/  ISETP.GE.AND P1, PT, R11, RZ, PT ;  /* 0x000000ff0b00720c */ /* 0x000fd60003f26270 */
[----:B------:R-:W-:Y:S02]  /*22b0*/  @P0 IMAD.MOV.U32 R8, RZ, RZ, RZ ;  /* 0x000000ffff080224 */ /* 0x000fe400078e00ff */
[----:B------:R-:W-:Y:S01]  /*22c0*/  @!P0 FFMA R3, R3, 1.84467440737095516160e+19, RZ ;  /* 0x5f80000003038823 */ /* 0x000fe200000000ff */
[----:B------:R-:W-:Y:S02]  /*22d0*/  @!P0 IMAD.MOV.U32 R8, RZ, RZ, -0x40 ;  /* 0xffffffc0ff088424 */ /* 0x000fe400078e00ff */
[----:B------:R-:W-:Y:S02]  /*22e0*/  @!P1 FFMA R0, R0, 1.84467440737095516160e+19, RZ ;  /* 0x5f80000000009823 */ /* 0x000fe400000000ff */
[----:B------:R-:W-:-:S07]  /*22f0*/  @!P1 VIADD R8, R8, 0x40 ;  /* 0x0000004008089836 */ /* 0x000fce0000000000 */
.L_x_25:
[----:B------:R-:W-:Y:S01]  /*2300*/  LEA R11, R10, 0xc0800000, 0x17 ;  /* 0xc08000000a0b7811 */ /* 0x000fe200078eb8ff */
[----:B------:R-:W-:Y:S04]  /*2310*/  BSSY.RECONVERGENT B3, `(.L_x_30) ;  /* 0x0000036000037945 */ /* 0x000fe80003800200 */
[----:B------:R-:W-:Y:S02]  /*2320*/  IMAD.IADD R12, R0, 0x1, -R11 ;  /* 0x00000001000c7824 */ /* 0x000fe400078e0a0b */
[----:B------:R-:W-:Y:S02]  /*2330*/  VIADD R11, R14, 0xffffff81 ;  /* 0xffffff810e0b7836 */ /* 0x000fe40000000000 */
[----:B------:R-:W0:Y:S01]  /*2340*/  MUFU.RCP R13, R12 ;  /* 0x0000000c000d7308 */ /* 0x000e220000001000 */
[----:B------:R-:W-:Y:S01]  /*2350*/  FADD.FTZ R15, -R12, -RZ ;  /* 0x800000ff0c0f7221 */ /* 0x000fe20000010100 */
[C---:B------:R-:W-:Y:S01]  /*2360*/  IMAD R0, R11.reuse, -0x800000, R3 ;  /* 0xff8000000b007824 */ /* 0x040fe200078e0203 */
[----:B------:R-:W-:-:S05]  /*2370*/  IADD3 R11, PT, PT, R11, 0x7f, -R10 ;  /* 0x0000007f0b0b7810 */ /* 0x000fca0007ffe80a */
[----:B------:R-:W-:Y:S02]  /*2380*/  IMAD.IADD R11, R11, 0x1, R8 ;  /* 0x000000010b0b7824 */ /* 0x000fe400078e0208 */
[----:B0-----:R-:W-:-:S04]  /*2390*/  FFMA R14, R13, R15, 1 ;  /* 0x3f8000000d0e7423 */ /* 0x001fc8000000000f */
[----:B------:R-:W-:-:S04]  /*23a0*/  FFMA R16, R13, R14, R13 ;  /* 0x0000000e0d107223 */ /* 0x000fc8000000000d */
[----:B------:R-:W-:-:S04]  /*23b0*/  FFMA R3, R0, R16, RZ ;  /* 0x0000001000037223 */ /* 0x000fc800000000ff */
[----:B------:R-:W-:-:S04]  /*23c0*/  FFMA R14, R15, R3, R0 ;  /* 0x000000030f0e7223 */ /* 0x000fc80000000000 */
[----:B------:R-:W-:-:S04]  /*23d0*/  FFMA R13, R16, R14, R3 ;  /* 0x0000000e100d7223 */ /* 0x000fc80000000003 */
[----:B------:R-:W-:-:S04]  /*23e0*/  FFMA R14, R15, R13, R0 ;  /* 0x0000000d0f0e7223 */ /* 0x000fc80000000000 */
[----:B------:R-:W-:-:S05]  /*23f0*/  FFMA R0, R16, R14, R13 ;  /* 0x0000000e10007223 */ /* 0x000fca000000000d */
[----:B------:R-:W-:-:S04]  /*2400*/  SHF.R.U32.HI R3, RZ, 0x17, R0 ;  /* 0x00000017ff037819 */ /* 0x000fc80000011600 */
[----:B------:R-:W-:-:S05]  /*2410*/  LOP3.LUT R3, R3, 0xff, RZ, 0xc0, !PT ;  /* 0x000000ff03037812 */ /* 0x000fca00078ec0ff */
[----:B------:R-:W-:-:S04]  /*2420*/  IMAD.IADD R12, R3, 0x1, R11 ;  /* 0x00000001030c7824 */ /* 0x000fc800078e020b */
[----:B------:R-:W-:-:S05]  /*2430*/  VIADD R3, R12, 0xffffffff ;  /* 0xffffffff0c037836 */ /* 0x000fca0000000000 */
[----:B------:R-:W-:-:S13]  /*2440*/  ISETP.GE.U32.AND P0, PT, R3, 0xfe, PT ;  /* 0x000000fe0300780c */ /* 0x000fda0003f06070 */
[----:B------:R-:W-:Y:S05]  /*2450*/  @!P0 BRA `(.L_x_31) ;  /* 0x0000000000808947 */ /* 0x000fea0003800000 */
[----:B------:R-:W-:-:S13]  /*2460*/  ISETP.GT.AND P0, PT, R12, 0xfe, PT ;  /* 0x000000fe0c00780c */ /* 0x000fda0003f04270 */
[----:B------:R-:W-:Y:S05]  /*2470*/  @P0 BRA `(.L_x_32) ;  /* 0x00000000006c0947 */ /* 0x000fea0003800000 */
[----:B------:R-:W-:-:S13]  /*2480*/  ISETP.GE.AND P0, PT, R12, 0x1, PT ;  /* 0x000000010c00780c */ /* 0x000fda0003f06270 */
[----:B------:R-:W-:Y:S05]  /*2490*/  @P0 BRA `(.L_x_33) ;  /* 0x0000000000740947 */ /* 0x000fea0003800000 */
[----:B------:R-:W-:Y:S02]  /*24a0*/  ISETP.GE.AND P0, PT, R12, -0x18, PT ;  /* 0xffffffe80c00780c */ /* 0x000fe40003f06270 */
[----:B------:R-:W-:-:S11]  /*24b0*/  LOP3.LUT R0, R0, 0x80000000, RZ, 0xc0, !PT ;  /* 0x8000000000007812 */ /* 0x000fd600078ec0ff */
[----:B------:R-:W-:Y:S05]  /*24c0*/  @!P0 BRA `(.L_x_33) ;  /* 0x0000000000688947 */ /* 0x000fea0003800000 */
[-CC-:B------:R-:W-:Y:S01]  /*24d0*/  FFMA.RZ R3, R16, R14.reuse, R13.reuse ;  /* 0x0000000e10037223 */ /* 0x180fe2000000c00d */
[----:B------:R-:W-:Y:S02]  /*24e0*/  VIADD R11, R12, 0x20 ;  /* 0x000000200c0b7836 */ /* 0x000fe40000000000 */
[-CC-:B------:R-:W-:Y:S01]  /*24f0*/  FFMA.RM R8, R16, R14.reuse, R13.reuse ;  /* 0x0000000e10087223 */ /* 0x180fe2000000400d */
[----:B------:R-:W-:Y:S02]  /*2500*/  ISETP.NE.AND P2, PT, R12, RZ, PT ;  /* 0x000000ff0c00720c */ /* 0x000fe40003f45270 */
[----:B------:R-:W-:Y:S01]  /*2510*/  LOP3.LUT R10, R3, 0x7fffff, RZ, 0xc0, !PT ;  /* 0x007fffff030a7812 */ /* 0x000fe200078ec0ff */
[----:B------:R-:W-:Y:S01]  /*2520*/  FFMA.RP R3, R16, R14, R13 ;  /* 0x0000000e10037223 */ /* 0x000fe2000000800d */
[----:B------:R-:W-:Y:S01]  /*2530*/  ISETP.NE.AND P1, PT, R12, RZ, PT ;  /* 0x000000ff0c00720c */ /* 0x000fe20003f25270 */
[----:B------:R-:W-:Y:S01]  /*2540*/  IMAD.MOV R12, RZ, RZ, -R12 ;  /* 0x000000ffff0c7224 */ /* 0x000fe200078e0a0c */
[----:B------:R-:W-:-:S02]  /*2550*/  LOP3.LUT R10, R10, 0x800000, RZ, 0xfc, !PT ;  /* 0x008000000a0a7812 */ /* 0x000fc400078efcff */
[----:B------:R-:W-:Y:S02]  /*2560*/  FSETP.NEU.FTZ.AND P0, PT, R3, R8, PT ;  /* 0x000000080300720b */ /* 0x000fe40003f1d000 */
[----:B------:R-:W-:Y:S02]  /*2570*/  SHF.L.U32 R11, R10, R11, RZ ;  /* 0x0000000b0a0b7219 */ /* 0x000fe400000006ff */
[----:B------:R-:W-:Y:S02]  /*2580*/  SEL R3, R12, RZ, P2 ;  /* 0x000000ff0c037207 */ /* 0x000fe40001000000 */
[----:B------:R-:W-:Y:S02]  /*2590*/  ISETP.NE.AND P1, PT, R11, RZ, P1 ;  /* 0x000000ff0b00720c */ /* 0x000fe40000f25270 */
[----:B------:R-:W-:Y:S02]  /*25a0*/  SHF.R.U32.HI R3, RZ, R3, R10 ;  /* 0x00000003ff037219 */ /* 0x000fe4000001160a */
[----:B------:R-:W-:-:S02]  /*25b0*/  PLOP3.LUT P0, PT, P0, P1, PT, 0xf8, 0x8f ;  /* 0x00000000008f781c */ /* 0x000fc40000703f70 */
[----:B------:R-:W-:Y:S02]  /*25c0*/  SHF.R.U32.HI R11, RZ, 0x1, R3 ;  /* 0x00000001ff0b7819 */ /* 0x000fe40000011603 */
[----:B------:R-:W-:-:S04]  /*25d0*/  SEL R8, RZ, 0x1, !P0 ;  /* 0x00000001ff087807 */ /* 0x000fc80004000000 */
[----:B------:R-:W-:-:S04]  /*25e0*/  LOP3.LUT R8, R8, 0x1, R11, 0xf8, !PT ;  /* 0x0000000108087812 */ /* 0x000fc800078ef80b */
[----:B------:R-:W-:-:S05]  /*25f0*/  LOP3.LUT R8, R8, R3, RZ, 0xc0, !PT ;  /* 0x0000000308087212 */ /* 0x000fca00078ec0ff */
[----:B------:R-:W-:-:S05]  /*2600*/  IMAD.IADD R11, R11, 0x1, R8 ;  /* 0x000000010b0b7824 */ /* 0x000fca00078e0208 */
[----:B------:R-:W-:Y:S01]  /*2610*/  LOP3.LUT R0, R11, R0, RZ, 0xfc, !PT ;  /* 0x000000000b007212 */ /* 0x000fe200078efcff */
[----:B------:R-:W-:Y:S06]  /*2620*/  BRA `(.L_x_33) ;  /* 0x0000000000107947 */ /* 0x000fec0003800000 */
.L_x_32:
[----:B------:R-:W-:-:S04]  /*2630*/  LOP3.LUT R0, R0, 0x80000000, RZ, 0xc0, !PT ;  /* 0x8000000000007812 */ /* 0x000fc800078ec0ff */
[----:B------:R-:W-:Y:S01]  /*2640*/  LOP3.LUT R0, R0, 0x7f800000, RZ, 0xfc, !PT ;  /* 0x7f80000000007812 */ /* 0x000fe200078efcff */
[----:B------:R-:W-:Y:S06]  /*2650*/  BRA `(.L_x_33) ;  /* 0x0000000000047947 */ /* 0x000fec0003800000 */
.L_x_31:
[----:B------:R-:W-:-:S07]  /*2660*/  IMAD R0, R11, 0x800000, R0 ;  /* 0x008000000b007824 */ /* 0x000fce00078e0200 */
.L_x_33:
[----:B------:R-:W-:Y:S05]  /*2670*/  BSYNC.RECONVERGENT B3 ;  /* 0x0000000000037941 */ /* 0x000fea0003800200 */
.L_x_30:
[----:B------:R-:W-:Y:S05]  /*2680*/  BRA `(.L_x_34) ;  /* 0x0000000000207947 */ /* 0x000fea0003800000 */
.L_x_29:
[----:B------:R-:W-:-:S04]  /*2690*/  LOP3.LUT R0, R0, 0x80000000, R3, 0x48, !PT ;  /* 0x8000000000007812 */ /* 0x000fc800078e4803 */
[----:B------:R-:W-:Y:S01]  /*26a0*/  LOP3.LUT R0, R0, 0x7f800000, RZ, 0xfc, !PT ;  /* 0x7f80000000007812 */ /* 0x000fe200078efcff */
[----:B------:R-:W-:Y:S06]  /*26b0*/  BRA `(.L_x_34) ;  /* 0x0000000000147947 */ /* 0x000fec0003800000 */
.L_x_28:
[----:B------:R-:W-:Y:S01]  /*26c0*/  LOP3.LUT R0, R0, 0x80000000, R3, 0x48, !PT ;  /* 0x8000000000007812 */ /* 0x000fe200078e4803 */
[----:B------:R-:W-:Y:S06]  /*26d0*/  BRA `(.L_x_34) ;  /* 0x00000000000c7947 */ /* 0x000fec0003800000 */
.L_x_27:
[----:B------:R-:W0:Y:S01]  /*26e0*/  MUFU.RSQ R0, -QNAN ;  /* 0xffc0000000007908 */ /* 0x000e220000001400 */
[----:B------:R-:W-:Y:S05]  /*26f0*/  BRA `(.L_x_34) ;  /* 0x0000000000047947 */ /* 0x000fea0003800000 */
.L_x_26:
[----:B------:R-:W-:-:S07]  /*2700*/  FADD.FTZ R0, R3, R0 ;  /* 0x0000000003007221 */ /* 0x000fce0000010000 */
.L_x_34:
[----:B------:R-:W-:Y:S05]  /*2710*/  BSYNC.RECONVERGENT B2 ;  /* 0x0000000000027941 */ /* 0x000fea0003800200 */
.L_x_24:
[----:B------:R-:W-:-:S04]  /*2720*/  IMAD.MOV.U32 R3, RZ, RZ, 0x0 ;  /* 0x00000000ff037424 */ /* 0x000fc800078e00ff */
[----:B0-----:R-:W-:Y:S05]  /*2730*/  RET.REL.NODEC R2 `(cuda_update_image) ;  /* 0xffffffd802307950 */ /* 0x001fea0003c3ffff */
.L_x_35:
[----:B------:R-:W-:-:S00]  /*2740*/  BRA `(.L_x_35) ;  /* 0xfffffffc00fc7947 */ /* 0x000fc0000383ffff */
[----:B------:R-:W-:-:S00]  /*2750*/  NOP ;  /* 0x0000000000007918 */ /* 0x000fc00000000000 */
        /* <DEDUP_REMOVED lines=10> */
.L_x_36:


//--------------------- .nv.shared.reserved.0     --------------------------
	.section	.nv.shared.reserved.0,"aw",@nobits
	.weak		__nv_reservedSMEM_offset_0_alias
	.size		__nv_reservedSMEM_offset_0_alias, 0, 64
	.other		__nv_reservedSMEM_offset_0_alias,@"STO_CUDA_RESERVED_SHARED STV_DEFAULT"
__nv_reservedSMEM_offset_0_alias:
	.zero		0
	.zero		64


//--------------------- .nv.constant0.cuda_update_image --------------------------
	.section	.nv.constant0.cuda_update_image,"a",@progbits
	.sectionflags	@""
	.align	4
.nv.constant0.cuda_update_image:
	.zero		996


//--------------------- SYMBOLS --------------------------

	.type		.nv.reservedSmem.offset0,@object
	.size		.nv.reservedSmem.offset0,0x4
